// auto-generated by cutlass_sweep.gemm — config: {"arch": "sm_90", "cluster_m": 2, "cluster_n": 1, "dtype": "e5m2", "stages": 3, "tile_k": 64, "tile_m": 128, "tile_n": 256}
#include "cutlass/cutlass.h"
#include "cutlass/gemm/collective/collective_builder.hpp"
#include "cutlass/gemm/device/gemm_universal_adapter.h"
#include "cutlass/gemm/kernel/gemm_universal.hpp"
#include "cutlass/epilogue/collective/collective_builder.hpp"

using ElemA = cutlass::float_e5m2_t;
using ElemB = cutlass::float_e5m2_t;
using ElemCD = cutlass::float_e5m2_t;
using Acc  = float;
using TileShape    = cute::Shape<cute::_128, cute::_256, cute::_64>;
using ClusterShape = cute::Shape<cute::_2, cute::_1, cute::_1>;

using CollectiveEpilogue = typename cutlass::epilogue::collective::CollectiveBuilder<
    cutlass::arch::Sm90, cutlass::arch::OpClassTensorOp,
    TileShape, ClusterShape,
    cutlass::epilogue::collective::EpilogueTileAuto,
    Acc, Acc,
    ElemCD, cutlass::layout::RowMajor, 128 / cutlass::sizeof_bits<ElemCD>::value,
    ElemCD, cutlass::layout::RowMajor, 128 / cutlass::sizeof_bits<ElemCD>::value,
    cutlass::epilogue::collective::EpilogueScheduleAuto
  >::CollectiveOp;

using CollectiveMainloop = typename cutlass::gemm::collective::CollectiveBuilder<
    cutlass::arch::Sm90, cutlass::arch::OpClassTensorOp,
    ElemA, cutlass::layout::RowMajor, 128 / cutlass::sizeof_bits<ElemA>::value,
    ElemB, cutlass::layout::ColumnMajor, 128 / cutlass::sizeof_bits<ElemB>::value,
    Acc,
    TileShape, ClusterShape,
    cutlass::gemm::collective::StageCount<3>,
    cutlass::gemm::collective::KernelScheduleAuto
  >::CollectiveOp;

using GemmKernel = cutlass::gemm::kernel::GemmUniversal<
    cute::Shape<int,int,int,int>,
    CollectiveMainloop,
    CollectiveEpilogue
>;
using Gemm = cutlass::gemm::device::GemmUniversalAdapter<GemmKernel>;

// Force the device kernel symbol into the cubin without needing a host main.
auto* _anchor = &cutlass::device_kernel<GemmKernel>;


// ===== COMPILED SASS (sm_90a) =====

	.target	sm_90a

	.elftype	@"ET_EXEC"


//--------------------- .note.nv.tkinfo           --------------------------
	.section	.note.nv.tkinfo,"",@"SHT_NOTE"
	.sectionflags	@"SHF_NOTE_NV_TKINFO"
	.tkinfo
        /*0018*/ 	.word	0x00000002
        /*0030*/ 	.string	""
        /*0030*/ 	.string	"ptxas"
        /*0030*/ 	.string	"Cuda compilation tools, release 13.0, V13.0.88"
        /*0030*/ 	.string	"Build cuda_13.0.r13.0/compiler.36424714_0"
        /*0030*/ 	.string	"-arch sm_90a -m 64 "



//--------------------- .note.nv.cuinfo           --------------------------
	.section	.note.nv.cuinfo,"",@"SHT_NOTE"
	.sectionflags	@"SHF_NOTE_NV_CUINFO"
        /*0018*/ 	.short	0x0002
        /*001a*/ 	.short	0x005a
        /*001c*/ 	.short	0x0082
	.zero		2


//--------------------- .nv.info                  --------------------------
	.section	.nv.info,"",@"SHT_CUDA_INFO"
	.align	4


	//----- nvinfo : EIATTR_REGCOUNT
	.align		4
        /*0000*/ 	.byte	0x04, 0x2f
        /*0002*/ 	.short	(.L_12 - .L_11)
	.align		4
.L_11:
        /*0004*/ 	.word	index@(_ZN7cutlass13device_kernelINS_4gemm6kernel13GemmUniversalIN4cute5tupleIJiiiiEEENS1_10collective13CollectiveMmaINS1_37MainloopSm90TmaGmmaWarpSpecializedFP8ILi3ENS5_IJNS4_1CILi2EEENSA_ILi1EEESC_EEENS1_35KernelTmaWarpSpecializedCooperativeEEENS5_IJNSA_ILi128EEENSA_ILi256EEENSA_ILi64EEEEEENS_12float_e5m2_tENS5_IJlSC_lEEESK_SL_NS4_8TiledMMAINS4_8MMA_AtomIJNS4_4SM904GMMA31MMA_64x256x32_F32E5M2E5M2_SS_TNILNSP_7ScaleInE1ELSR_1EEEEEENS4_6LayoutISD_NS5_IJSC_NSA_ILi0EEESV_EEEEENS5_IJNS4_10UnderscoreESY_SY_EEEEENS4_13SM90_TMA_LOADENS4_14ComposedLayoutINS4_7SwizzleILi2ELi4ELi3EEENS4_18smem_ptr_flag_bitsILi8EEENSU_INS5_IJNSA_ILi8EEESI_EEENS5_IJSI_SC_EEEEEEEvNS4_8identityENS4_23SM90_TMA_LOAD_MULTICASTES1B_vS1C_EENS_8epilogue10collective6detail29Sm90TmaWarpSpecializedAdapterINS1G_15DefaultEpilogueISK_SL_SL_NS1F_6thread17LinearCombinationISK_Li1EffLNS1K_9ScaleType4KindE0ELNS_15FloatRoundStyleE2ESK_EENS1_15EpilogueDefaultEEEEEvvEEEEvNT_6ParamsE)
        /*0008*/ 	.word	0x000000a8


	//----- nvinfo : EIATTR_FRAME_SIZE
	.align		4
.L_12:
        /*000c*/ 	.byte	0x04, 0x11
        /*000e*/ 	.short	(.L_14 - .L_13)
	.align		4
.L_13:
        /*0010*/ 	.word	index@(_ZN7cutlass13device_kernelINS_4gemm6kernel13GemmUniversalIN4cute5tupleIJiiiiEEENS1_10collective13CollectiveMmaINS1_37MainloopSm90TmaGmmaWarpSpecializedFP8ILi3ENS5_IJNS4_1CILi2EEENSA_ILi1EEESC_EEENS1_35KernelTmaWarpSpecializedCooperativeEEENS5_IJNSA_ILi128EEENSA_ILi256EEENSA_ILi64EEEEEENS_12float_e5m2_tENS5_IJlSC_lEEESK_SL_NS4_8TiledMMAINS4_8MMA_AtomIJNS4_4SM904GMMA31MMA_64x256x32_F32E5M2E5M2_SS_TNILNSP_7ScaleInE1ELSR_1EEEEEENS4_6LayoutISD_NS5_IJSC_NSA_ILi0EEESV_EEEEENS5_IJNS4_10UnderscoreESY_SY_EEEEENS4_13SM90_TMA_LOADENS4_14ComposedLayoutINS4_7SwizzleILi2ELi4ELi3EEENS4_18smem_ptr_flag_bitsILi8EEENSU_INS5_IJNSA_ILi8EEESI_EEENS5_IJSI_SC_EEEEEEEvNS4_8identityENS4_23SM90_TMA_LOAD_MULTICASTES1B_vS1C_EENS_8epilogue10collective6detail29Sm90TmaWarpSpecializedAdapterINS1G_15DefaultEpilogueISK_SL_SL_NS1F_6thread17LinearCombinationISK_Li1EffLNS1K_9ScaleType4KindE0ELNS_15FloatRoundStyleE2ESK_EENS1_15EpilogueDefaultEEEEEvvEEEEvNT_6ParamsE)
        /*0014*/ 	.word	0x00000108


	//----- nvinfo : EIATTR_MIN_STACK_SIZE
	.align		4
.L_14:
        /*0018*/ 	.byte	0x04, 0x12
        /*001a*/ 	.short	(.L_16 - .L_15)
	.align		4
.L_15:
        /*001c*/ 	.word	index@(_ZN7cutlass13device_kernelINS_4gemm6kernel13GemmUniversalIN4cute5tupleIJiiiiEEENS1_10collective13CollectiveMmaINS1_37MainloopSm90TmaGmmaWarpSpecializedFP8ILi3ENS5_IJNS4_1CILi2EEENSA_ILi1EEESC_EEENS1_35KernelTmaWarpSpecializedCooperativeEEENS5_IJNSA_ILi128EEENSA_ILi256EEENSA_ILi64EEEEEENS_12float_e5m2_tENS5_IJlSC_lEEESK_SL_NS4_8TiledMMAINS4_8MMA_AtomIJNS4_4SM904GMMA31MMA_64x256x32_F32E5M2E5M2_SS_TNILNSP_7ScaleInE1ELSR_1EEEEEENS4_6LayoutISD_NS5_IJSC_NSA_ILi0EEESV_EEEEENS5_IJNS4_10UnderscoreESY_SY_EEEEENS4_13SM90_TMA_LOADENS4_14ComposedLayoutINS4_7SwizzleILi2ELi4ELi3EEENS4_18smem_ptr_flag_bitsILi8EEENSU_INS5_IJNSA_ILi8EEESI_EEENS5_IJSI_SC_EEEEEEEvNS4_8identityENS4_23SM90_TMA_LOAD_MULTICASTES1B_vS1C_EENS_8epilogue10collective6detail29Sm90TmaWarpSpecializedAdapterINS1G_15DefaultEpilogueISK_SL_SL_NS1F_6thread17LinearCombinationISK_Li1EffLNS1K_9ScaleType4KindE0ELNS_15FloatRoundStyleE2ESK_EENS1_15EpilogueDefaultEEEEEvvEEEEvNT_6ParamsE)
        /*0020*/ 	.word	0x00000108
.L_16:


//--------------------- .nv.compat                --------------------------
	.section	.nv.compat,"",@"SHT_CUDA_COMPAT_INFO"
	.align	4
        /*0000*/ 	.byte	0x02, 0x09, 0x01, 0x00, 0x02, 0x02, 0x04, 0x00, 0x02, 0x05, 0x05, 0x00, 0x03, 0x07, 0x01, 0x01
        /*0010*/ 	.byte	0x02, 0x03, 0x01, 0x00, 0x02, 0x06, 0x01, 0x00, 0x04, 0x0b, 0x08, 0x00, 0x00, 0x00, 0x00, 0x00
        /*0020*/ 	.byte	0x00, 0x00, 0x00, 0x00


//--------------------- .nv.info._ZN7cutlass13device_kernelINS_4gemm6kernel13GemmUniversalIN4cute5tupleIJiiiiEEENS1_10collective13CollectiveMmaINS1_37MainloopSm90TmaGmmaWarpSpecializedFP8ILi3ENS5_IJNS4_1CILi2EEENSA_ILi1EEESC_EEENS1_35KernelTmaWarpSpecializedCooperativeEEENS5_IJNSA_ILi128EEENSA_ILi256EEENSA_ILi64EEEEEENS_12float_e5m2_tENS5_IJlSC_lEEESK_SL_NS4_8TiledMMAINS4_8MMA_AtomIJNS4_4SM904GMMA31MMA_64x256x32_F32E5M2E5M2_SS_TNILNSP_7ScaleInE1ELSR_1EEEEEENS4_6LayoutISD_NS5_IJSC_NSA_ILi0EEESV_EEEEENS5_IJNS4_10UnderscoreESY_SY_EEEEENS4_13SM90_TMA_LOADENS4_14ComposedLayoutINS4_7SwizzleILi2ELi4ELi3EEENS4_18smem_ptr_flag_bitsILi8EEENSU_INS5_IJNSA_ILi8EEESI_EEENS5_IJSI_SC_EEEEEEEvNS4_8identityENS4_23SM90_TMA_LOAD_MULTICASTES1B_vS1C_EENS_8epilogue10collective6detail29Sm90TmaWarpSpecializedAdapterINS1G_15DefaultEpilogueISK_SL_SL_NS1F_6thread17LinearCombinationISK_Li1EffLNS1K_9ScaleType4KindE0ELNS_15FloatRoundStyleE2ESK_EENS1_15EpilogueDefaultEEEEEvvEEEEvNT_6ParamsE --------------------------
	.section	.nv.info._ZN7cutlass13device_kernelINS_4gemm6kernel13GemmUniversalIN4cute5tupleIJiiiiEEENS1_10collective13CollectiveMmaINS1_37MainloopSm90TmaGmmaWarpSpecializedFP8ILi3ENS5_IJNS4_1CILi2EEENSA_ILi1EEESC_EEENS1_35KernelTmaWarpSpecializedCooperativeEEENS5_IJNSA_ILi128EEENSA_ILi256EEENSA_ILi64EEEEEENS_12float_e5m2_tENS5_IJlSC_lEEESK_SL_NS4_8TiledMMAINS4_8MMA_AtomIJNS4_4SM904GMMA31MMA_64x256x32_F32E5M2E5M2_SS_TNILNSP_7ScaleInE1ELSR_1EEEEEENS4_6LayoutISD_NS5_IJSC_NSA_ILi0EEESV_EEEEENS5_IJNS4_10UnderscoreESY_SY_EEEEENS4_13SM90_TMA_LOADENS4_14ComposedLayoutINS4_7SwizzleILi2ELi4ELi3EEENS4_18smem_ptr_flag_bitsILi8EEENSU_INS5_IJNSA_ILi8EEESI_EEENS5_IJSI_SC_EEEEEEEvNS4_8identityENS4_23SM90_TMA_LOAD_MULTICASTES1B_vS1C_EENS_8epilogue10collective6detail29Sm90TmaWarpSpecializedAdapterINS1G_15DefaultEpilogueISK_SL_SL_NS1F_6thread17LinearCombinationISK_Li1EffLNS1K_9ScaleType4KindE0ELNS_15FloatRoundStyleE2ESK_EENS1_15EpilogueDefaultEEEEEvvEEEEvNT_6ParamsE,"",@"SHT_CUDA_INFO"
	.sectionflags	@""
	.align	4


	//----- nvinfo : EIATTR_CUDA_API_VERSION
	.align		4
        /*0000*/ 	.byte	0x04, 0x37
        /*0002*/ 	.short	(.L_18 - .L_17)
.L_17:
        /*0004*/ 	.word	0x00000082


	//----- nvinfo : EIATTR_KPARAM_INFO
	.align		4
.L_18:
        /*0008*/ 	.byte	0x04, 0x17
        /*000a*/ 	.short	(.L_20 - .L_19)
.L_19:
        /*000c*/ 	.word	0x00000000
        /*0010*/ 	.short	0x0000
        /*0012*/ 	.short	0x0070
        /*0014*/ 	.byte	0x00, 0xf0, 0x01, 0x10


	//----- nvinfo : EIATTR_SPARSE_MMA_MASK
	.align		4
.L_20:
        /*0018*/ 	.byte	0x03, 0x50
        /*001a*/ 	.short	0x0000


	//----- nvinfo : EIATTR_MAXREG_COUNT
	.align		4
        /*001c*/ 	.byte	0x03, 0x1b
        /*001e*/ 	.short	0x00a8


	//----- nvinfo : EIATTR_NUM_BARRIERS
	.align		4
        /*0020*/ 	.byte	0x02, 0x4c
        /*0022*/ 	.byte	0x01
	.zero		1


	//----- nvinfo : EIATTR_ANNOTATIONS
	.align		4
        /*0024*/ 	.byte	0x04, 0x55
        /*0026*/ 	.short	(.L_22 - .L_21)


	//   ....[0]....
.L_21:
        /*0028*/ 	.word	0x00000001
        /*002c*/ 	.byte	0xf0, 0x06, 0x00, 0x00, 0x01, 0x00, 0x00, 0x00, 0xe0, 0x07, 0x00, 0x00, 0x01, 0x00, 0x00, 0x00
        /* <DEDUP_REMOVED lines=198> */
        /*0c9c*/ 	.byte	0xa0, 0x02, 0x01, 0x00


	//----- nvinfo : EIATTR_MERCURY_ISA_VERSION
	.align		4
.L_22:
        /*0ca0*/ 	.byte	0x03, 0x5f
        /*0ca2*/ 	.short	0x0101


	//----- nvinfo : EIATTR_INT_WARP_WIDE_INSTR_OFFSETS
	.align		4
        /*0ca4*/ 	.byte	0x04, 0x31
        /*0ca6*/ 	.short	(.L_24 - .L_23)


	//   ....[0]....
.L_23:
        /*0ca8*/ 	.word	0x00000530


	//   ....[1]....
        /*0cac*/ 	.word	0x00000550


	//   ....[2]....
        /*0cb0*/ 	.word	0x000006c0


	//----- nvinfo : EIATTR_COOP_GROUP_MASK_REGIDS
	.align		4
.L_24:
        /*0cb4*/ 	.byte	0x04, 0x29
        /*0cb6*/ 	.short	(.L_26 - .L_25)


	//   ....[0]....
.L_25:
        /*0cb8*/ 	.word	0xffffffff


	//   ....[1]....
        /*0cbc*/ 	.word	0xffffffff


	//   ....[2]....
        /*0cc0*/ 	.word	0xffffffff


	//   ....[3]....
        /*0cc4*/ 	.word	0xffffffff


	//   ....[4]....
        /*0cc8*/ 	.word	0xffffffff


	//   ....[5]....
        /*0ccc*/ 	.word	0xffffffff


	//----- nvinfo : EIATTR_COOP_GROUP_INSTR_OFFSETS
	.align		4
.L_26:
        /*0cd0*/ 	.byte	0x04, 0x28
        /*0cd2*/ 	.short	(.L_28 - .L_27)


	//   ....[0]....
.L_27:
        /*0cd4*/ 	.word	0x00000070


	//   ....[1]....
        /*0cd8*/ 	.word	0x00000080


	//   ....[2]....
        /*0cdc*/ 	.word	0x000001a0


	//   ....[3]....
        /*0ce0*/ 	.word	0x000003a0


	//   ....[4]....
        /*0ce4*/ 	.word	0x00000820


	//   ....[5]....
        /*0ce8*/ 	.word	0x000015a0


	//----- nvinfo : EIATTR_REG_RECONFIG
	.align		4
.L_28:
        /*0cec*/ 	.byte	0x01, 0x54
	.zero		2


	//----- nvinfo : EIATTR_MBARRIER_INSTR_OFFSETS
	.align		4
        /*0cf0*/ 	.byte	0x04, 0x39
        /*0cf2*/ 	.short	(.L_30 - .L_29)


	//   ....[0]....
.L_29:
        /*0cf4*/ 	.word	0x00000320
        /*0cf8*/ 	.word	0x000000ff
        /*0cfc*/ 	.word	0x00000000
        /*0d00*/ 	.short	0x0100
        /*0d02*/ 	.byte	0x09
	.zero		1


	//   ....[1]....
        /*0d04*/ 	.word	0x00000330
        /*0d08*/ 	.word	0x000000ff
        /*0d0c*/ 	.word	0x00000018
        /*0d10*/ 	.short	0x0100
        /*0d12*/ 	.byte	0x09
	.zero		1


	//   ....[2]....
        /*0d14*/ 	.word	0x00000340
        /*0d18*/ 	.word	0x000000ff
        /*0d1c*/ 	.word	0x00000008
        /*0d20*/ 	.short	0x0100
        /*0d22*/ 	.byte	0x09
	.zero		1


	//   ....[3]....
        /*0d24*/ 	.word	0x00000350
        /*0d28*/ 	.word	0x000000ff
        /*0d2c*/ 	.word	0x00000020
        /*0d30*/ 	.short	0x0100
        /*0d32*/ 	.byte	0x09
	.zero		1


	//   ....[4]....
        /*0d34*/ 	.word	0x00000360
        /*0d38*/ 	.word	0x000000ff
        /*0d3c*/ 	.word	0x00000010
        /*0d40*/ 	.short	0x0100
        /*0d42*/ 	.byte	0x09
	.zero		1


	//   ....[5]....
        /*0d44*/ 	.word	0x00000370
        /*0d48*/ 	.word	0x000000ff
        /*0d4c*/ 	.word	0x00000028
        /*0d50*/ 	.short	0x0100
        /*0d52*/ 	.byte	0x09
	.zero		1


	//   ....[6]....
        /*0d54*/ 	.word	0x00000750
        /*0d58*/ 	.word	0x000000ff
        /*0d5c*/ 	.word	0x00000040
        /*0d60*/ 	.short	0x0100
        /*0d62*/ 	.byte	0x06
	.zero		1


	//   ....[7]....
        /*0d64*/ 	.word	0x000007c0
        /*0d68*/ 	.word	0x000000ff
        /*0d6c*/ 	.word	0x00000048
        /*0d70*/ 	.short	0x0100
        /*0d72*/ 	.byte	0x06
	.zero		1


	//   ....[8]....
        /*0d74*/ 	.word	0x00001db0
        /*0d78*/ 	.word	0x000000ff
        /*0d7c*/ 	.word	0x00000000
        /*0d80*/ 	.short	0x010a
        /*0d82*/ 	.byte	0x06
	.zero		1


	//   ....[9]....
        /*0d84*/ 	.word	0x00001df0
        /*0d88*/ 	.word	0x000000ff
        /*0d8c*/ 	.word	0x00000000
        /*0d90*/ 	.short	0x010a
        /*0d92*/ 	.byte	0x06
	.zero		1


	//   ....[10]....
        /*0d94*/ 	.word	0x00003000
        /*0d98*/ 	.word	0x000000ff
        /*0d9c*/ 	.word	0x00000000
        /*0da0*/ 	.short	0x010a
        /*0da2*/ 	.byte	0x09
	.zero		1


	//   ....[11]....
        /*0da4*/ 	.word	0x00003040
        /*0da8*/ 	.word	0x000000ff
        /*0dac*/ 	.word	0x00000000
        /*0db0*/ 	.short	0x010a
        /*0db2*/ 	.byte	0x09
	.zero		1


	//   ....[12]....
        /*0db4*/ 	.word	0x000040d0
        /*0db8*/ 	.word	0x000000e5
        /*0dbc*/ 	.word	0x00000000
        /*0dc0*/ 	.short	0x0101
        /*0dc2*/ 	.byte	0x3f
	.zero		1


	//   ....[13]....
        /*0dc4*/ 	.word	0x000052f0
        /*0dc8*/ 	.word	0x00000018
        /*0dcc*/ 	.word	0x00000000
        /*0dd0*/ 	.short	0x0101
        /*0dd2*/ 	.byte	0x3f
	.zero		1


	//   ....[14]....
        /*0dd4*/ 	.word	0x0000f530
        /*0dd8*/ 	.word	0x0000000d
        /*0ddc*/ 	.word	0x00000018
        /*0de0*/ 	.short	0x010a
        /*0de2*/ 	.byte	0x3f
	.zero		1


	//   ....[15]....
        /*0de4*/ 	.word	0x0000f910
        /*0de8*/ 	.word	0x00000004
        /*0dec*/ 	.word	0x00000048
        /*0df0*/ 	.short	0x0101
        /*0df2*/ 	.byte	0x3f
	.zero		1


	//   ....[16]....
        /*0df4*/ 	.word	0x00010080
        /*0df8*/ 	.word	0x00000005
        /*0dfc*/ 	.word	0x00000000
        /*0e00*/ 	.short	0x010a
        /*0e02*/ 	.byte	0x3f
	.zero		1


	//   ....[17]....
        /*0e04*/ 	.word	0x00010100
        /*0e08*/ 	.word	0x00000007
        /*0e0c*/ 	.word	0x00000000
        /*0e10*/ 	.short	0x010a
        /*0e12*/ 	.byte	0x3f
	.zero		1


	//   ....[18]....
        /*0e14*/ 	.word	0x00010190
        /*0e18*/ 	.word	0x00000003
        /*0e1c*/ 	.word	0x00000000
        /*0e20*/ 	.short	0x010a
        /*0e22*/ 	.byte	0x3f
	.zero		1


	//   ....[19]....
        /*0e24*/ 	.word	0x00010200
        /*0e28*/ 	.word	0x00000003
        /*0e2c*/ 	.word	0x00000000
        /*0e30*/ 	.short	0x010a
        /*0e32*/ 	.byte	0x3f
	.zero		1


	//   ....[20]....
        /*0e34*/ 	.word	0x00010270
        /*0e38*/ 	.word	0x00000000
        /*0e3c*/ 	.word	0x00000000
        /*0e40*/ 	.short	0x010a
        /*0e42*/ 	.byte	0x3f
	.zero		1


	//   ....[21]....
        /*0e44*/ 	.word	0x00010350
        /*0e48*/ 	.word	0x0000000d
        /*0e4c*/ 	.word	0x00000018
        /*0e50*/ 	.short	0x010a
        /*0e52*/ 	.byte	0x3f
	.zero		1


	//   ....[22]....
        /*0e54*/ 	.word	0x00010420
        /*0e58*/ 	.word	0x00000005
        /*0e5c*/ 	.word	0x00000000
        /*0e60*/ 	.short	0x010a
        /*0e62*/ 	.byte	0x3f
	.zero		1


	//   ....[23]....
        /*0e64*/ 	.word	0x00010470
        /*0e68*/ 	.word	0x00000007
        /*0e6c*/ 	.word	0x00000000
        /*0e70*/ 	.short	0x010a
        /*0e72*/ 	.byte	0x3f
	.zero		1


	//----- nvinfo : EIATTR_NUM_MBARRIERS
	.align		4
.L_30:
        /*0e74*/ 	.byte	0x03, 0x38
        /*0e76*/ 	.short	0x0008


	//----- nvinfo : EIATTR_EXIT_INSTR_OFFSETS
	.align		4
        /*0e78*/ 	.byte	0x04, 0x1c
        /*0e7a*/ 	.short	(.L_32 - .L_31)


	//   ....[0]....
.L_31:
        /*0e7c*/ 	.word	0x000009b0


	//   ....[1]....
        /*0e80*/ 	.word	0x00001240


	//   ....[2]....
        /*0e84*/ 	.word	0x0000ec10


	//   ....[3]....
        /*0e88*/ 	.word	0x0000f1a0


	//   ....[4]....
        /*0e8c*/ 	.word	0x000101e0


	//----- nvinfo : EIATTR_MAX_THREADS
	.align		4
.L_32:
        /*0e90*/ 	.byte	0x04, 0x05
        /*0e92*/ 	.short	(.L_34 - .L_33)
.L_33:
        /*0e94*/ 	.word	0x00000180
        /*0e98*/ 	.word	0x00000001
        /*0e9c*/ 	.word	0x00000001


	//----- nvinfo : EIATTR_CRS_STACK_SIZE
	.align		4
.L_34:
        /*0ea0*/ 	.byte	0x04, 0x1e
        /*0ea2*/ 	.short	(.L_36 - .L_35)
.L_35:
        /*0ea4*/ 	.word	0x00000000


	//----- nvinfo : EIATTR_CBANK_PARAM_SIZE
	.align		4
.L_36:
        /*0ea8*/ 	.byte	0x03, 0x19
        /*0eaa*/ 	.short	0x0470


	//----- nvinfo : EIATTR_PARAM_CBANK
	.align		4
        /*0eac*/ 	.byte	0x04, 0x0a
        /*0eae*/ 	.short	(.L_38 - .L_37)
	.align		4
.L_37:
        /*0eb0*/ 	.word	index@(.nv.constant0._ZN7cutlass13device_kernelINS_4gemm6kernel13GemmUniversalIN4cute5tupleIJiiiiEEENS1_10collective13CollectiveMmaINS1_37MainloopSm90TmaGmmaWarpSpecializedFP8ILi3ENS5_IJNS4_1CILi2EEENSA_ILi1EEESC_EEENS1_35KernelTmaWarpSpecializedCooperativeEEENS5_IJNSA_ILi128EEENSA_ILi256EEENSA_ILi64EEEEEENS_12float_e5m2_tENS5_IJlSC_lEEESK_SL_NS4_8TiledMMAINS4_8MMA_AtomIJNS4_4SM904GMMA31MMA_64x256x32_F32E5M2E5M2_SS_TNILNSP_7ScaleInE1ELSR_1EEEEEENS4_6LayoutISD_NS5_IJSC_NSA_ILi0EEESV_EEEEENS5_IJNS4_10UnderscoreESY_SY_EEEEENS4_13SM90_TMA_LOADENS4_14ComposedLayoutINS4_7SwizzleILi2ELi4ELi3EEENS4_18smem_ptr_flag_bitsILi8EEENSU_INS5_IJNSA_ILi8EEESI_EEENS5_IJSI_SC_EEEEEEEvNS4_8identityENS4_23SM90_TMA_LOAD_MULTICASTES1B_vS1C_EENS_8epilogue10collective6detail29Sm90TmaWarpSpecializedAdapterINS1G_15DefaultEpilogueISK_SL_SL_NS1F_6thread17LinearCombinationISK_Li1EffLNS1K_9ScaleType4KindE0ELNS_15FloatRoundStyleE2ESK_EENS1_15EpilogueDefaultEEEEEvvEEEEvNT_6ParamsE)
        /*0eb4*/ 	.short	0x0210
        /*0eb6*/ 	.short	0x0470


	//----- nvinfo : EIATTR_SW_WAR
	.align		4
.L_38:
        /*0eb8*/ 	.byte	0x04, 0x36
        /*0eba*/ 	.short	(.L_40 - .L_39)
.L_39:
        /*0ebc*/ 	.word	0x00000008
.L_40:


//--------------------- .nv.callgraph             --------------------------
	.section	.nv.callgraph,"",@"SHT_CUDA_CALLGRAPH"
	.align	4
	.sectionentsize	8
	.align		4
        /*0000*/ 	.word	0x00000000
	.align		4
        /*0004*/ 	.word	0xffffffff
	.align		4
        /*0008*/ 	.word	0x00000000
	.align		4
        /*000c*/ 	.word	0xfffffffe
	.align		4
        /*0010*/ 	.word	0x00000000
	.align		4
        /*0014*/ 	.word	0xfffffffd
	.align		4
        /*0018*/ 	.word	0x00000000
	.align		4
        /*001c*/ 	.word	0xfffffffc


//--------------------- .nv.constant4             --------------------------
	.section	.nv.constant4,"a",@progbits
	.align	8
	.align		8
.nv.constant4:
        /*0000*/ 	.dword	_ZN39_INTERNAL_7fb2d0c5_4_k_cu_b576845b_51414cuda3std3__45__cpo5beginE
	.align		8
        /*0008*/ 	.dword	_ZN39_INTERNAL_7fb2d0c5_4_k_cu_b576845b_51414cuda3std3__45__cpo3endE
	.align		8
        /*0010*/ 	.dword	_ZN39_INTERNAL_7fb2d0c5_4_k_cu_b576845b_51414cuda3std3__45__cpo6cbeginE
	.align		8
        /*0018*/ 	.dword	_ZN39_INTERNAL_7fb2d0c5_4_k_cu_b576845b_51414cuda3std3__45__cpo4cendE
	.align		8
        /*0020*/ 	.dword	_ZN39_INTERNAL_7fb2d0c5_4_k_cu_b576845b_51414cuda3std3__441_GLOBAL__N__7fb2d0c5_4_k_cu_b576845b_51416ignoreE
	.align		8
        /*0028*/ 	.dword	_ZN39_INTERNAL_7fb2d0c5_4_k_cu_b576845b_51414cuda3std3__419piecewise_constructE
	.align		8
        /*0030*/ 	.dword	_ZN39_INTERNAL_7fb2d0c5_4_k_cu_b576845b_51414cuda3std3__48in_placeE
	.align		8
        /*0038*/ 	.dword	_ZN39_INTERNAL_7fb2d0c5_4_k_cu_b576845b_51414cuda3std6ranges3__45__cpo4swapE
	.align		8
        /*0040*/ 	.dword	_ZN39_INTERNAL_7fb2d0c5_4_k_cu_b576845b_51414cuda3std6ranges3__45__cpo9iter_moveE
	.align		8
        /*0048*/ 	.dword	_ZN39_INTERNAL_7fb2d0c5_4_k_cu_b576845b_51414cute7productE
	.align		8
        /*0050*/ 	.dword	_ZN39_INTERNAL_7fb2d0c5_4_k_cu_b576845b_51414cute1_E


//--------------------- .text._ZN7cutlass13device_kernelINS_4gemm6kernel13GemmUniversalIN4cute5tupleIJiiiiEEENS1_10collective13CollectiveMmaINS1_37MainloopSm90TmaGmmaWarpSpecializedFP8ILi3ENS5_IJNS4_1CILi2EEENSA_ILi1EEESC_EEENS1_35KernelTmaWarpSpecializedCooperativeEEENS5_IJNSA_ILi128EEENSA_ILi256EEENSA_ILi64EEEEEENS_12float_e5m2_tENS5_IJlSC_lEEESK_SL_NS4_8TiledMMAINS4_8MMA_AtomIJNS4_4SM904GMMA31MMA_64x256x32_F32E5M2E5M2_SS_TNILNSP_7ScaleInE1ELSR_1EEEEEENS4_6LayoutISD_NS5_IJSC_NSA_ILi0EEESV_EEEEENS5_IJNS4_10UnderscoreESY_SY_EEEEENS4_13SM90_TMA_LOADENS4_14ComposedLayoutINS4_7SwizzleILi2ELi4ELi3EEENS4_18smem_ptr_flag_bitsILi8EEENSU_INS5_IJNSA_ILi8EEESI_EEENS5_IJSI_SC_EEEEEEEvNS4_8identityENS4_23SM90_TMA_LOAD_MULTICASTES1B_vS1C_EENS_8epilogue10collective6detail29Sm90TmaWarpSpecializedAdapterINS1G_15DefaultEpilogueISK_SL_SL_NS1F_6thread17LinearCombinationISK_Li1EffLNS1K_9ScaleType4KindE0ELNS_15FloatRoundStyleE2ESK_EENS1_15EpilogueDefaultEEEEEvvEEEEvNT_6ParamsE --------------------------
	.section	.text._ZN7cutlass13device_kernelINS_4gemm6kernel13GemmUniversalIN4cute5tupleIJiiiiEEENS1_10collective13CollectiveMmaINS1_37MainloopSm90TmaGmmaWarpSpecializedFP8ILi3ENS5_IJNS4_1CILi2EEENSA_ILi1EEESC_EEENS1_35KernelTmaWarpSpecializedCooperativeEEENS5_IJNSA_ILi128EEENSA_ILi256EEENSA_ILi64EEEEEENS_12float_e5m2_tENS5_IJlSC_lEEESK_SL_NS4_8TiledMMAINS4_8MMA_AtomIJNS4_4SM904GMMA31MMA_64x256x32_F32E5M2E5M2_SS_TNILNSP_7ScaleInE1ELSR_1EEEEEENS4_6LayoutISD_NS5_IJSC_NSA_ILi0EEESV_EEEEENS5_IJNS4_10UnderscoreESY_SY_EEEEENS4_13SM90_TMA_LOADENS4_14ComposedLayoutINS4_7SwizzleILi2ELi4ELi3EEENS4_18smem_ptr_flag_bitsILi8EEENSU_INS5_IJNSA_ILi8EEESI_EEENS5_IJSI_SC_EEEEEEEvNS4_8identityENS4_23SM90_TMA_LOAD_MULTICASTES1B_vS1C_EENS_8epilogue10collective6detail29Sm90TmaWarpSpecializedAdapterINS1G_15DefaultEpilogueISK_SL_SL_NS1F_6thread17LinearCombinationISK_Li1EffLNS1K_9ScaleType4KindE0ELNS_15FloatRoundStyleE2ESK_EENS1_15EpilogueDefaultEEEEEvvEEEEvNT_6ParamsE,"ax",@progbits
	.align	128
.text._ZN7cutlass13device_kernelINS_4gemm6kernel13GemmUniversalIN4cute5tupleIJiiiiEEENS1_10collective13CollectiveMmaINS1_37MainloopSm90TmaGmmaWarpSpecializedFP8ILi3ENS5_IJNS4_1CILi2EEENSA_ILi1EEESC_EEENS1_35KernelTmaWarpSpecializedCooperativeEEENS5_IJNSA_ILi128EEENSA_ILi256EEENSA_ILi64EEEEEENS_12float_e5m2_tENS5_IJlSC_lEEESK_SL_NS4_8TiledMMAINS4_8MMA_AtomIJNS4_4SM904GMMA31MMA_64x256x32_F32E5M2E5M2_SS_TNILNSP_7ScaleInE1ELSR_1EEEEEENS4_6LayoutISD_NS5_IJSC_NSA_ILi0EEESV_EEEEENS5_IJNS4_10UnderscoreESY_SY_EEEEENS4_13SM90_TMA_LOADENS4_14ComposedLayoutINS4_7SwizzleILi2ELi4ELi3EEENS4_18smem_ptr_flag_bitsILi8EEENSU_INS5_IJNSA_ILi8EEESI_EEENS5_IJSI_SC_EEEEEEEvNS4_8identityENS4_23SM90_TMA_LOAD_MULTICASTES1B_vS1C_EENS_8epilogue10collective6detail29Sm90TmaWarpSpecializedAdapterINS1G_15DefaultEpilogueISK_SL_SL_NS1F_6thread17LinearCombinationISK_Li1EffLNS1K_9ScaleType4KindE0ELNS_15FloatRoundStyleE2ESK_EENS1_15EpilogueDefaultEEEEEvvEEEEvNT_6ParamsE:
        .type           _ZN7cutlass13device_kernelINS_4gemm6kernel13GemmUniversalIN4cute5tupleIJiiiiEEENS1_10collective13CollectiveMmaINS1_37MainloopSm90TmaGmmaWarpSpecializedFP8ILi3ENS5_IJNS4_1CILi2EEENSA_ILi1EEESC_EEENS1_35KernelTmaWarpSpecializedCooperativeEEENS5_IJNSA_ILi128EEENSA_ILi256EEENSA_ILi64EEEEEENS_12float_e5m2_tENS5_IJlSC_lEEESK_SL_NS4_8TiledMMAINS4_8MMA_AtomIJNS4_4SM904GMMA31MMA_64x256x32_F32E5M2E5M2_SS_TNILNSP_7ScaleInE1ELSR_1EEEEEENS4_6LayoutISD_NS5_IJSC_NSA_ILi0EEESV_EEEEENS5_IJNS4_10UnderscoreESY_SY_EEEEENS4_13SM90_TMA_LOADENS4_14ComposedLayoutINS4_7SwizzleILi2ELi4ELi3EEENS4_18smem_ptr_flag_bitsILi8EEENSU_INS5_IJNSA_ILi8EEESI_EEENS5_IJSI_SC_EEEEEEEvNS4_8identityENS4_23SM90_TMA_LOAD_MULTICASTES1B_vS1C_EENS_8epilogue10collective6detail29Sm90TmaWarpSpecializedAdapterINS1G_15DefaultEpilogueISK_SL_SL_NS1F_6thread17LinearCombinationISK_Li1EffLNS1K_9ScaleType4KindE0ELNS_15FloatRoundStyleE2ESK_EENS1_15EpilogueDefaultEEEEEvvEEEEvNT_6ParamsE,@function
        .size           _ZN7cutlass13device_kernelINS_4gemm6kernel13GemmUniversalIN4cute5tupleIJiiiiEEENS1_10collective13CollectiveMmaINS1_37MainloopSm90TmaGmmaWarpSpecializedFP8ILi3ENS5_IJNS4_1CILi2EEENSA_ILi1EEESC_EEENS1_35KernelTmaWarpSpecializedCooperativeEEENS5_IJNSA_ILi128EEENSA_ILi256EEENSA_ILi64EEEEEENS_12float_e5m2_tENS5_IJlSC_lEEESK_SL_NS4_8TiledMMAINS4_8MMA_AtomIJNS4_4SM904GMMA31MMA_64x256x32_F32E5M2E5M2_SS_TNILNSP_7ScaleInE1ELSR_1EEEEEENS4_6LayoutISD_NS5_IJSC_NSA_ILi0EEESV_EEEEENS5_IJNS4_10UnderscoreESY_SY_EEEEENS4_13SM90_TMA_LOADENS4_14ComposedLayoutINS4_7SwizzleILi2ELi4ELi3EEENS4_18smem_ptr_flag_bitsILi8EEENSU_INS5_IJNSA_ILi8EEESI_EEENS5_IJSI_SC_EEEEEEEvNS4_8identityENS4_23SM90_TMA_LOAD_MULTICASTES1B_vS1C_EENS_8epilogue10collective6detail29Sm90TmaWarpSpecializedAdapterINS1G_15DefaultEpilogueISK_SL_SL_NS1F_6thread17LinearCombinationISK_Li1EffLNS1K_9ScaleType4KindE0ELNS_15FloatRoundStyleE2ESK_EENS1_15EpilogueDefaultEEEEEvvEEEEvNT_6ParamsE,(.L_x_332 - _ZN7cutlass13device_kernelINS_4gemm6kernel13GemmUniversalIN4cute5tupleIJiiiiEEENS1_10collective13CollectiveMmaINS1_37MainloopSm90TmaGmmaWarpSpecializedFP8ILi3ENS5_IJNS4_1CILi2EEENSA_ILi1EEESC_EEENS1_35KernelTmaWarpSpecializedCooperativeEEENS5_IJNSA_ILi128EEENSA_ILi256EEENSA_ILi64EEEEEENS_12float_e5m2_tENS5_IJlSC_lEEESK_SL_NS4_8TiledMMAINS4_8MMA_AtomIJNS4_4SM904GMMA31MMA_64x256x32_F32E5M2E5M2_SS_TNILNSP_7ScaleInE1ELSR_1EEEEEENS4_6LayoutISD_NS5_IJSC_NSA_ILi0EEESV_EEEEENS5_IJNS4_10UnderscoreESY_SY_EEEEENS4_13SM90_TMA_LOADENS4_14ComposedLayoutINS4_7SwizzleILi2ELi4ELi3EEENS4_18smem_ptr_flag_bitsILi8EEENSU_INS5_IJNSA_ILi8EEESI_EEENS5_IJSI_SC_EEEEEEEvNS4_8identityENS4_23SM90_TMA_LOAD_MULTICASTES1B_vS1C_EENS_8epilogue10collective6detail29Sm90TmaWarpSpecializedAdapterINS1G_15DefaultEpilogueISK_SL_SL_NS1F_6thread17LinearCombinationISK_Li1EffLNS1K_9ScaleType4KindE0ELNS_15FloatRoundStyleE2ESK_EENS1_15EpilogueDefaultEEEEEvvEEEEvNT_6ParamsE)
        .other          _ZN7cutlass13device_kernelINS_4gemm6kernel13GemmUniversalIN4cute5tupleIJiiiiEEENS1_10collective13CollectiveMmaINS1_37MainloopSm90TmaGmmaWarpSpecializedFP8ILi3ENS5_IJNS4_1CILi2EEENSA_ILi1EEESC_EEENS1_35KernelTmaWarpSpecializedCooperativeEEENS5_IJNSA_ILi128EEENSA_ILi256EEENSA_ILi64EEEEEENS_12float_e5m2_tENS5_IJlSC_lEEESK_SL_NS4_8TiledMMAINS4_8MMA_AtomIJNS4_4SM904GMMA31MMA_64x256x32_F32E5M2E5M2_SS_TNILNSP_7ScaleInE1ELSR_1EEEEEENS4_6LayoutISD_NS5_IJSC_NSA_ILi0EEESV_EEEEENS5_IJNS4_10UnderscoreESY_SY_EEEEENS4_13SM90_TMA_LOADENS4_14ComposedLayoutINS4_7SwizzleILi2ELi4ELi3EEENS4_18smem_ptr_flag_bitsILi8EEENSU_INS5_IJNSA_ILi8EEESI_EEENS5_IJSI_SC_EEEEEEEvNS4_8identityENS4_23SM90_TMA_LOAD_MULTICASTES1B_vS1C_EENS_8epilogue10collective6detail29Sm90TmaWarpSpecializedAdapterINS1G_15DefaultEpilogueISK_SL_SL_NS1F_6thread17LinearCombinationISK_Li1EffLNS1K_9ScaleType4KindE0ELNS_15FloatRoundStyleE2ESK_EENS1_15EpilogueDefaultEEEEEvvEEEEvNT_6ParamsE,@"STO_CUDA_ENTRY STV_DEFAULT"
_ZN7cutlass13device_kernelINS_4gemm6kernel13GemmUniversalIN4cute5tupleIJiiiiEEENS1_10collective13CollectiveMmaINS1_37MainloopSm90TmaGmmaWarpSpecializedFP8ILi3ENS5_IJNS4_1CILi2EEENSA_ILi1EEESC_EEENS1_35KernelTmaWarpSpecializedCooperativeEEENS5_IJNSA_ILi128EEENSA_ILi256EEENSA_ILi64EEEEEENS_12float_e5m2_tENS5_IJlSC_lEEESK_SL_NS4_8TiledMMAINS4_8MMA_AtomIJNS4_4SM904GMMA31MMA_64x256x32_F32E5M2E5M2_SS_TNILNSP_7ScaleInE1ELSR_1EEEEEENS4_6LayoutISD_NS5_IJSC_NSA_ILi0EEESV_EEEEENS5_IJNS4_10UnderscoreESY_SY_EEEEENS4_13SM90_TMA_LOADENS4_14ComposedLayoutINS4_7SwizzleILi2ELi4ELi3EEENS4_18smem_ptr_flag_bitsILi8EEENSU_INS5_IJNSA_ILi8EEESI_EEENS5_IJSI_SC_EEEEEEEvNS4_8identityENS4_23SM90_TMA_LOAD_MULTICASTES1B_vS1C_EENS_8epilogue10collective6detail29Sm90TmaWarpSpecializedAdapterINS1G_15DefaultEpilogueISK_SL_SL_NS1F_6thread17LinearCombinationISK_Li1EffLNS1K_9ScaleType4KindE0ELNS_15FloatRoundStyleE2ESK_EENS1_15EpilogueDefaultEEEEEvvEEEEvNT_6ParamsE:
[----:B------:R-:W0:Y:S02]  /*0000*/  LDC R1, c[0x0][0x28] ;  /* 0x00000a00ff017b82 */ /* 0x000e240000000800 */
[----:B0-----:R-:W-:Y:S01]  /*0010*/  VIADD R1, R1, 0xfffffef8 ;  /* 0xfffffef801017836 */ /* 0x001fe20000000000 */
[----:B------:R-:W0:Y:S01]  /*0020*/  S2R R4, SR_TID.X ;  /* 0x0000000000047919 */ /* 0x000e220000002100 */
[----:B------:R-:W-:Y:S01]  /*0030*/  ELECT P0, URZ, PT ;  /* 0x00000000003f782f */ /* 0x000fe20003800000 */
[----:B------:R-:W-:Y:S01]  /*0040*/  BSSY B0, `(.L_x_0) ;  /* 0x0000015000007945 */ /* 0x000fe20003800000 */
[--C-:B0-----:R-:W-:Y:S02]  /*0050*/  SHF.R.U32.HI R0, RZ, 0x5, R4.reuse ;  /* 0x00000005ff007819 */ /* 0x101fe40000011604 */
[----:B------:R-:W-:-:S03]  /*0060*/  SHF.R.U32.HI R2, RZ, 0x7, R4 ;  /* 0x00000007ff027819 */ /* 0x000fc60000011604 */
[----:B------:R-:W0:Y:S04]  /*0070*/  SHFL.IDX PT, R3, R0, RZ, 0x1f ;  /* 0x00001fff00037589 */ /* 0x000e2800000e0000 */
[----:B------:R-:W1:Y:S01]  /*0080*/  SHFL.IDX PT, R2, R2, RZ, 0x1f ;  /* 0x00001fff02027589 */ /* 0x000e6200000e0000 */
[----:B0-----:R-:W-:Y:S02]  /*0090*/  R2UR UR4, R3 ;  /* 0x00000000030472ca */ /* 0x001fe400000e0000 */
[----:B-1----:R-:W-:-:S11]  /*00a0*/  R2UR UR6, R2 ;  /* 0x00000000020672ca */ /* 0x002fd600000e0000 */
[----:B------:R-:W-:Y:S02]  /*00b0*/  USHF.R.S32.HI UR5, URZ, 0x1f, UR4 ;  /* 0x0000001f3f057899 */ /* 0x000fe40008011404 */
[----:B------:R-:W-:Y:S02]  /*00c0*/  ISETP.NE.OR P0, PT, RZ, UR4, !P0 ;  /* 0x00000004ff007c0c */ /* 0x000fe4000c705670 */
[----:B------:R-:W-:-:S04]  /*00d0*/  ULEA.HI UR5, UR5, UR4, URZ, 0x2 ;  /* 0x0000000405057291 */ /* 0x000fc8000f8f103f */
[----:B------:R-:W-:-:S04]  /*00e0*/  ULOP3.LUT UR5, UR5, 0xfffffffc, URZ, 0xc0, !UPT ;  /* 0xfffffffc05057892 */ /* 0x000fc8000f8ec03f */
[----:B------:R-:W-:-:S03]  /*00f0*/  UIADD3 UR8, UR4, -UR5, URZ ;  /* 0x8000000504087290 */ /* 0x000fc6000fffe03f */
[----:B------:R-:W-:Y:S09]  /*0100*/  @P0 BRA `(.L_x_1) ;  /* 0x0000000000200947 */ /* 0x000ff20003800000 */
[----:B------:R-:W-:Y:S02]  /*0110*/  ULDC.64 UR4, c[0x0][0x198] ;  /* 0x0000660000047ab9 */ /* 0x000fe40000000a00 */
[----:B------:R-:W-:Y:S02]  /*0120*/  UIADD3 UR10, UP0, UR4, 0xf0, URZ ;  /* 0x000000f0040a7890 */ /* 0x000fe4000ff1e03f */
[----:B------:R-:W-:Y:S02]  /*0130*/  UIADD3 UR4, UP1, UR4, 0x1f0, URZ ;  /* 0x000001f004047890 */ /* 0x000fe4000ff3e03f */
[----:B------:R-:W-:Y:S02]  /*0140*/  UIADD3.X UR11, URZ, UR5, URZ, UP0, !UPT ;  /* 0x000000053f0b7290 */ /* 0x000fe400087fe43f */
[----:B------:R-:W-:-:S07]  /*0150*/  UIADD3.X UR5, URZ, UR5, URZ, UP1, !UPT ;  /* 0x000000053f057290 */ /* 0x000fce0008ffe43f */
[----:B------:R0:W-:Y:S02]  /*0160*/  UTMACCTL.PF [UR10] ;  /* 0x000000000a0079b9 */ /* 0x0001e40008040000 */
[----:B------:R0:W-:Y:S02]  /*0170*/  UTMACCTL.PF [UR4] ;  /* 0x00000000040079b9 */ /* 0x0001e40008040000 */
[----:B0-----:R-:W-:Y:S01]  /*0180*/  NOP ;  /* 0x0000000000007918 */ /* 0x001fe20000000000 */
.L_x_1:
[----:B------:R-:W-:Y:S05]  /*0190*/  BSYNC B0 ;  /* 0x0000000000007941 */ /* 0x000fea0003800000 */
.L_x_0:
[----:B------:R-:W0:Y:S01]  /*01a0*/  SHFL.IDX PT, R3, R0, RZ, 0x1f ;  /* 0x00001fff00037589 */ /* 0x000e2200000e0000 */
[----:B------:R-:W-:Y:S01]  /*01b0*/  UISETP.NE.AND UP0, UPT, UR8, 0x3, UPT ;  /* 0x000000030800788c */ /* 0x000fe2000bf05270 */
[----:B------:R-:W-:Y:S01]  /*01c0*/  ISETP.NE.AND P1, PT, RZ, UR6, PT ;  /* 0x00000006ff007c0c */ /* 0x000fe2000bf25270 */
[----:B------:R-:W-:Y:S02]  /*01d0*/  UIADD3 UR10, UR6, -0x1, URZ ;  /* 0xffffffff060a7890 */ /* 0x000fe4000fffe03f */
[----:B------:R-:W-:Y:S02]  /*01e0*/  UISETP.EQ.OR UP0, UPT, UR8, URZ, !UP0 ;  /* 0x0000003f0800728c */ /* 0x000fe4000c702670 */
[----:B------:R-:W-:Y:S02]  /*01f0*/  UISETP.GE.U32.AND UP1, UPT, UR10, 0x2, UPT ;  /* 0x000000020a00788c */ /* 0x000fe4000bf26070 */
[----:B------:R-:W-:-:S04]  /*0200*/  UISETP.EQ.AND UP0, UPT, UR6, URZ, UP0 ;  /* 0x0000003f0600728c */ /* 0x000fc80008702270 */
[----:B------:R-:W-:-:S04]  /*0210*/  USEL UR13, URZ, 0x1, !UP0 ;  /* 0x000000013f0d7887 */ /* 0x000fc8000c000000 */
[----:B------:R-:W-:Y:S01]  /*0220*/  USEL UR13, UR13, 0x2, UP1 ;  /* 0x000000020d0d7887 */ /* 0x000fe20008800000 */
[----:B0-----:R-:W-:-:S13]  /*0230*/  ISETP.NE.AND P0, PT, R3, RZ, PT ;  /* 0x000000ff0300720c */ /* 0x001fda0003f05270 */
[----:B------:R-:W-:Y:S05]  /*0240*/  @P0 BRA `(.L_x_2) ;  /* 0x0000000000500947 */ /* 0x000fea0003800000 */
[----:B------:R-:W0:Y:S01]  /*0250*/  S2UR UR9, SR_CgaCtaId ;  /* 0x00000000000979c3 */ /* 0x000e220000008800 */
[----:B------:R-:W-:Y:S01]  /*0260*/  UMOV UR4, 0x400 ;  /* 0x0000040000047882 */ /* 0x000fe20000000000 */
[----:B------:R-:W-:Y:S01]  /*0270*/  UMOV UR5, 0x1 ;  /* 0x0000000100057882 */ /* 0x000fe20000000000 */
[----:B------:R-:W-:Y:S01]  /*0280*/  UMOV UR6, 0x4 ;  /* 0x0000000400067882 */ /* 0x000fe20000000000 */
[----:B------:R-:W-:Y:S01]  /*0290*/  ELECT P0, URZ, PT ;  /* 0x00000000003f782f */ /* 0x000fe20003800000 */
[----:B------:R-:W-:-:S04]  /*02a0*/  UIADD3 UR6, -UR6, 0x100000, URZ ;  /* 0x0010000006067890 */ /* 0x000fc8000fffe13f */
[----:B------:R-:W-:Y:S02]  /*02b0*/  USHF.L.U32 UR7, UR6, 0xb, URZ ;  /* 0x0000000b06077899 */ /* 0x000fe4000800063f */
[----:B------:R-:W-:Y:S02]  /*02c0*/  USHF.L.U32 UR6, UR6, 0x1, URZ ;  /* 0x0000000106067899 */ /* 0x000fe4000800063f */
[----:B0-----:R-:W-:Y:S02]  /*02d0*/  ULEA UR9, UR9, UR4, 0x18 ;  /* 0x0000000409097291 */ /* 0x001fe4000f8ec03f */
[----:B------:R-:W-:-:S04]  /*02e0*/  UIADD3 UR4, -UR5, 0x100000, URZ ;  /* 0x0010000005047890 */ /* 0x000fc8000fffe13f */
[----:B------:R-:W-:Y:S02]  /*02f0*/  USHF.L.U32 UR5, UR4, 0xb, URZ ;  /* 0x0000000b04057899 */ /* 0x000fe4000800063f */
[----:B------:R-:W-:Y:S01]  /*0300*/  USHF.L.U32 UR4, UR4, 0x1, URZ ;  /* 0x0000000104047899 */ /* 0x000fe2000800063f */
[----:B------:R-:W0:Y:S11]  /*0310*/  FENCE.VIEW.ASYNC.S ;  /* 0x00000000000073c6 */ /* 0x000e360000000000 */
[----:B0-----:R0:W1:Y:S01]  /*0320*/  SYNCS.EXCH.64 URZ, [UR9], UR4 ;  /* 0x00000004093f75b2 */ /* 0x0010620008000100 */
[----:B------:R0:W2:Y:S01]  /*0330*/  SYNCS.EXCH.64 URZ, [UR9+0x18], UR6 ;  /* 0x00001806093f75b2 */ /* 0x0000a20008000100 */
[----:B------:R0:W3:Y:S01]  /*0340*/  SYNCS.EXCH.64 URZ, [UR9+0x8], UR4 ;  /* 0x00000804093f75b2 */ /* 0x0000e20008000100 */
[----:B------:R0:W4:Y:S01]  /*0350*/  SYNCS.EXCH.64 URZ, [UR9+0x20], UR6 ;  /* 0x00002006093f75b2 */ /* 0x0001220008000100 */
[----:B------:R0:W0:Y:S01]  /*0360*/  SYNCS.EXCH.64 URZ, [UR9+0x10], UR4 ;  /* 0x00001004093f75b2 */ /* 0x0000220008000100 */
[----:B------:R0:W0:Y:S01]  /*0370*/  SYNCS.EXCH.64 URZ, [UR9+0x28], UR6 ;  /* 0x00002806093f75b2 */ /* 0x0000220008000100 */
[----:B------:R-:W-:Y:S01]  /*0380*/  NOP ;  /* 0x0000000000007918 */ /* 0x000fe20000000000 */
.L_x_2:
[----:B------:R-:W-:Y:S01]  /*0390*/  SHF.R.S32.HI R2, RZ, 0x1f, R4 ;  /* 0x0000001fff027819 */ /* 0x000fe20000011404 */
[----:B------:R-:W5:Y:S01]  /*03a0*/  SHFL.IDX PT, R0, R0, RZ, 0x1f ;  /* 0x00001fff00007589 */ /* 0x000f6200000e0000 */
[----:B0-----:R-:W0:Y:S01]  /*03b0*/  S2UR UR9, SR_CTAID.X ;  /* 0x00000000000979c3 */ /* 0x001e220000002500 */
[----:B------:R-:W-:Y:S02]  /*03c0*/  ELECT P0, URZ, PT ;  /* 0x00000000003f782f */ /* 0x000fe40003800000 */
[----:B------:R-:W-:Y:S01]  /*03d0*/  LEA.HI R2, R2, R4, RZ, 0x7 ;  /* 0x0000000402027211 */ /* 0x000fe200078f38ff */
[----:B------:R-:W-:Y:S01]  /*03e0*/  ULDC UR4, c[0x0][0x150] ;  /* 0x0000540000047ab9 */ /* 0x000fe20000000800 */
[----:B------:R-:W-:Y:S01]  /*03f0*/  SHF.R.S32.HI R6, RZ, 0x1f, R3 ;  /* 0x0000001fff067819 */ /* 0x000fe20000011403 */
[----:B------:R-:W-:Y:S01]  /*0400*/  NOP ;  /* 0x0000000000007918 */ /* 0x000fe20000000000 */
[----:B------:R-:W-:Y:S01]  /*0410*/  LOP3.LUT R2, R2, 0xffffff80, RZ, 0xc0, !PT ;  /* 0xffffff8002027812 */ /* 0x000fe200078ec0ff */
[----:B------:R-:W-:Y:S01]  /*0420*/  NOP ;  /* 0x0000000000007918 */ /* 0x000fe20000000000 */
[----:B------:R-:W-:Y:S01]  /*0430*/  LEA.HI R6, R6, R3, RZ, 0x2 ;  /* 0x0000000306067211 */ /* 0x000fe200078f10ff */
[----:B------:R-:W1:Y:S02]  /*0440*/  LDC R8, c[0x0][0x144] ;  /* 0x00005100ff087b82 */ /* 0x000e640000000800 */
[----:B------:R-:W-:Y:S01]  /*0450*/  IMAD.IADD R4, R4, 0x1, -R2 ;  /* 0x0000000104047824 */ /* 0x000fe200078e0a02 */
[----:B------:R-:W-:Y:S01]  /*0460*/  LOP3.LUT R6, R6, 0x3ffffffc, RZ, 0xc0, !PT ;  /* 0x3ffffffc06067812 */ /* 0x000fe200078ec0ff */
[----:B------:R-:W2:Y:S03]  /*0470*/  S2R R2, SR_CTAID.Y ;  /* 0x0000000000027919 */ /* 0x000ea60000002600 */
[----:B------:R-:W-:Y:S01]  /*0480*/  SHF.R.S32.HI R5, RZ, 0x1f, R4 ;  /* 0x0000001fff057819 */ /* 0x000fe20000011404 */
[----:B------:R-:W-:Y:S01]  /*0490*/  IMAD.IADD R6, R3, 0x1, -R6 ;  /* 0x0000000103067824 */ /* 0x000fe200078e0a06 */
[----:B------:R-:W3:Y:S02]  /*04a0*/  LDC R11, c[0x0][0x148] ;  /* 0x00005200ff0b7b82 */ /* 0x000ee40000000800 */
[----:B------:R-:W-:-:S02]  /*04b0*/  LEA.HI R5, R5, R4, RZ, 0x3 ;  /* 0x0000000405057211 */ /* 0x000fc400078f18ff */
[----:B-----5:R-:W-:Y:S02]  /*04c0*/  ISETP.NE.OR P0, PT, R0, RZ, !P0 ;  /* 0x000000ff0000720c */ /* 0x020fe40004705670 */
[--C-:B------:R-:W-:Y:S02]  /*04d0*/  SHF.R.S32.HI R0, RZ, 0x3, R5.reuse ;  /* 0x00000003ff007819 */ /* 0x100fe40000011405 */
[----:B------:R-:W-:Y:S02]  /*04e0*/  SHF.R.S32.HI R5, RZ, 0x1f, R5 ;  /* 0x0000001fff057819 */ /* 0x000fe40000011405 */
[----:B0-----:R-:W-:Y:S02]  /*04f0*/  I2FP.F32.U32 R7, UR9 ;  /* 0x0000000900077c45 */ /* 0x001fe40008201000 */
[----:B------:R-:W-:-:S03]  /*0500*/  LEA.HI R5, R5, R0, RZ, 0x2 ;  /* 0x0000000005057211 */ /* 0x000fc600078f10ff */
[----:B------:R-:W-:Y:S01]  /*0510*/  FMUL R7, R7, UR4 ;  /* 0x0000000407077c20 */ /* 0x000fe20008400000 */
[----:B------:R-:W-:Y:S01]  /*0520*/  LOP3.LUT R5, R5, 0xfffffffc, RZ, 0xc0, !PT ;  /* 0xfffffffc05057812 */ /* 0x000fe200078ec0ff */
[----:B------:R-:W-:Y:S01]  /*0530*/  VOTEU.ALL UP0, P0 ;  /* 0x00000000003f7886 */ /* 0x000fe20000000000 */
[----:B------:R-:W-:Y:S01]  /*0540*/  ULDC UR4, c[0x0][0x154] ;  /* 0x0000550000047ab9 */ /* 0x000fe20000000800 */
[----:B------:R-:W-:Y:S02]  /*0550*/  VOTEU.ALL UP1, P0 ;  /* 0x00000000003f7886 */ /* 0x000fe40000020000 */
[----:B------:R-:W0:Y:S01]  /*0560*/  F2I.U32.TRUNC.NTZ R7, R7 ;  /* 0x0000000700077305 */ /* 0x000e22000020f000 */
[----:B------:R-:W-:Y:S01]  /*0570*/  IMAD.IADD R5, R0, 0x1, -R5 ;  /* 0x0000000100057824 */ /* 0x000fe200078e0a05 */
[----:B------:R-:W5:Y:S01]  /*0580*/  @!UP0 S2UR UR7, SR_CgaCtaId ;  /* 0x00000000000789c3 */ /* 0x000f620000008800 */
[----:B------:R-:W-:Y:S02]  /*0590*/  @!UP0 UMOV UR6, 0x400 ;  /* 0x0000040000068882 */ /* 0x000fe40000000000 */
[----:B------:R-:W-:Y:S01]  /*05a0*/  IMAD R5, R6, 0x4, R5 ;  /* 0x0000000406057824 */ /* 0x000fe200078e0205 */
[----:B--2---:R-:W-:-:S04]  /*05b0*/  I2FP.F32.U32 R9, R2 ;  /* 0x0000000200097245 */ /* 0x004fc80000201000 */
[----:B------:R-:W-:Y:S01]  /*05c0*/  LEA.HI R0, R5, R5, RZ, 0x1 ;  /* 0x0000000505007211 */ /* 0x000fe200078f08ff */
[----:B------:R-:W-:Y:S01]  /*05d0*/  FMUL R9, R9, UR4 ;  /* 0x0000000409097c20 */ /* 0x000fe20008400000 */
[----:B------:R-:W-:Y:S02]  /*05e0*/  UMOV UR4, 0x20 ;  /* 0x0000002000047882 */ /* 0x000fe40000000000 */
[----:B------:R-:W-:Y:S01]  /*05f0*/  LOP3.LUT R6, R0, 0xfffffffe, RZ, 0xc0, !PT ;  /* 0xfffffffe00067812 */ /* 0x000fe200078ec0ff */
[----:B0-----:R-:W-:Y:S01]  /*0600*/  IMAD.MOV R13, RZ, RZ, -R7 ;  /* 0x000000ffff0d7224 */ /* 0x001fe200078e0a07 */
[----:B------:R-:W-:-:S04]  /*0610*/  @!UP0 UIADD3 UR4, -UR4, 0x100000, URZ ;  /* 0x0010000004048890 */ /* 0x000fc8000fffe13f */
[----:B------:R-:W-:Y:S02]  /*0620*/  @!UP0 USHF.L.U32 UR5, UR4, 0xb, URZ ;  /* 0x0000000b04058899 */ /* 0x000fe4000800063f */
[----:B------:R-:W-:Y:S01]  /*0630*/  @!UP0 USHF.L.U32 UR4, UR4, 0x1, URZ ;  /* 0x0000000104048899 */ /* 0x000fe2000800063f */
[----:B------:R-:W0:Y:S01]  /*0640*/  F2I.U32.TRUNC.NTZ R9, R9 ;  /* 0x0000000900097305 */ /* 0x000e22000020f000 */
[----:B-1----:R-:W-:Y:S02]  /*0650*/  IMAD R0, R8, R13, UR9 ;  /* 0x0000000908007e24 */ /* 0x002fe4000f8e020d */
[C---:B------:R-:W-:Y:S02]  /*0660*/  IMAD.IADD R7, R5.reuse, 0x1, -R6 ;  /* 0x0000000105077824 */ /* 0x040fe400078e0a06 */
[----:B------:R-:W-:-:S03]  /*0670*/  IMAD.SHL.U32 R6, R5, 0x4, RZ ;  /* 0x0000000405067824 */ /* 0x000fc600078e00ff */
[----:B------:R-:W-:Y:S01]  /*0680*/  ISETP.NE.AND P2, PT, R7, R0, PT ;  /* 0x000000000700720c */ /* 0x000fe20003f45270 */
[----:B-----5:R-:W-:Y:S01]  /*0690*/  @!UP0 ULEA UR6, UR7, UR6, 0x18 ;  /* 0x0000000607068291 */ /* 0x020fe2000f8ec03f */
[----:B------:R-:W-:Y:S01]  /*06a0*/  LOP3.LUT R10, R5, 0xc, R6, 0x78, !PT ;  /* 0x0000000c050a7812 */ /* 0x000fe200078e7806 */
[----:B------:R-:W1:Y:S01]  /*06b0*/  LDC R7, c[0x0][0x140] ;  /* 0x00005000ff077b82 */ /* 0x000e620000000800 */
[----:B------:R-:W-:Y:S01]  /*06c0*/  VOTEU.ALL UP0, P0 ;  /* 0x00000000003f7886 */ /* 0x000fe20000000000 */
[----:B------:R-:W-:Y:S01]  /*06d0*/  LOP3.LUT P0, RZ, R4, 0x7, RZ, 0xc0, !PT ;  /* 0x0000000704ff7812 */ /* 0x000fe2000780c0ff */
[----:B0-----:R-:W-:Y:S01]  /*06e0*/  IMAD.MOV R12, RZ, RZ, -R9 ;  /* 0x000000ffff0c7224 */ /* 0x001fe200078e0a09 */
[----:B------:R0:W-:Y:S01]  /*06f0*/  STL [R1+0x7c], R10 ;  /* 0x00007c0a01007387 */ /* 0x0001e20000100800 */
[----:B------:R-:W-:Y:S01]  /*0700*/  IMAD.MOV.U32 R4, RZ, RZ, 0x1 ;  /* 0x00000001ff047424 */ /* 0x000fe200078e00ff */
[----:B------:R-:W-:Y:S01]  /*0710*/  ISETP.LT.U32.AND P0, PT, R10, 0x2, !P0 ;  /* 0x000000020a00780c */ /* 0x000fe20004701070 */
[----:B---3--:R-:W-:-:S03]  /*0720*/  IMAD R6, R11, R12, R2 ;  /* 0x0000000c0b067224 */ /* 0x008fc600078e0202 */
[----:B------:R-:W-:Y:S01]  /*0730*/  @P2 LEA.HI R5, R10, R10, RZ, 0x1 ;  /* 0x0000000a0a052211 */ /* 0x000fe200078f08ff */
[----:B------:R-:W2:Y:S02]  /*0740*/  FENCE.VIEW.ASYNC.S ;  /* 0x00000000000073c6 */ /* 0x000ea40000000000 */
[----:B--2---:R0:W2:Y:S01]  /*0750*/  @!UP0 SYNCS.EXCH.64 URZ, [UR6+0x40], UR4 ;  /* 0x00004004063f85b2 */ /* 0x0040a20008000100 */
[----:B------:R-:W-:-:S04]  /*0760*/  @P2 SHF.R.S32.HI R5, RZ, 0x1, R5 ;  /* 0x00000001ff052819 */ /* 0x000fc80000011405 */
[----:B------:R-:W-:Y:S02]  /*0770*/  @P2 ISETP.NE.AND P3, PT, R5, R6, PT ;  /* 0x000000060500220c */ /* 0x000fe40003f65270 */
[----:B------:R-:W-:Y:S02]  /*0780*/  SEL R5, RZ, 0x1, !P0 ;  /* 0x00000001ff057807 */ /* 0x000fe40004000000 */
[----:B------:R-:W-:Y:S02]  /*0790*/  @P2 SEL R4, RZ, 0x1, P3 ;  /* 0x00000001ff042807 */ /* 0x000fe40001800000 */
[----:B-1----:R-:W-:Y:S02]  /*07a0*/  ISETP.EQ.U32.AND P4, PT, R7, 0x1, PT ;  /* 0x000000010700780c */ /* 0x002fe40003f82070 */
[----:B------:R-:W-:Y:S01]  /*07b0*/  LOP3.LUT R4, R4, R5, RZ, 0xc0, !PT ;  /* 0x0000000504047212 */ /* 0x000fe200078ec0ff */
[----:B------:R0:W1:Y:S01]  /*07c0*/  @!UP1 SYNCS.EXCH.64 URZ, [UR6+0x48], UR4 ;  /* 0x00004804063f95b2 */ /* 0x0000620008000100 */
[----:B------:R-:W-:-:S03]  /*07d0*/  NOP ;  /* 0x0000000000007918 */ /* 0x000fc60000000000 */
[----:B------:R0:W-:Y:S06]  /*07e0*/  STL [R1+0x78], R4 ;  /* 0x0000780401007387 */ /* 0x0001ec0000100800 */
[----:B--2---:R-:W-:Y:S05]  /*07f0*/  @!P4 BRA `(.L_x_3) ;  /* 0x000000000008c947 */ /* 0x004fea0003800000 */
[----:B-1--4-:R-:W-:Y:S01]  /*0800*/  UCGABAR_ARV ;  /* 0x00000000000079c7 */ /* 0x012fe20008000000 */
[----:B------:R-:W-:Y:S05]  /*0810*/  BRA `(.L_x_4) ;  /* 0x0000000000047947 */ /* 0x000fea0003800000 */
.L_x_3:
[----:B-1--4-:R-:W-:Y:S01]  /*0820*/  NOP ;  /* 0x0000000000007918 */ /* 0x012fe20000000000 */
.L_x_4:
[----:B------:R-:W1:Y:S01]  /*0830*/  LDC R3, c[0x0][0x65c] ;  /* 0x00019700ff037b82 */ /* 0x000e620000000800 */
[----:B0-----:R-:W-:Y:S02]  /*0840*/  IMAD.U32 R4, RZ, RZ, UR9 ;  /* 0x00000009ff047e24 */ /* 0x001fe4000f8e00ff */
[----:B------:R-:W-:Y:S01]  /*0850*/  IMAD.MOV.U32 R5, RZ, RZ, RZ ;  /* 0x000000ffff057224 */ /* 0x000fe200078e00ff */
[----:B-1----:R-:W-:-:S13]  /*0860*/  ISETP.NE.AND P2, PT, R3, 0x1, PT ;  /* 0x000000010300780c */ /* 0x002fda0003f45270 */
[----:B------:R-:W0:Y:S01]  /*0870*/  @P2 LDC R7, c[0x0][0x10] ;  /* 0x00000400ff072b82 */ /* 0x000e220000000800 */
[----:B------:R-:W-:Y:S02]  /*0880*/  @P2 IMAD.MOV.U32 R3, RZ, RZ, RZ ;  /* 0x000000ffff032224 */ /* 0x000fe400078e00ff */
[----:B------:R-:W-:-:S05]  /*0890*/  @P2 IMAD.MOV.U32 R13, RZ, RZ, RZ ;  /* 0x000000ffff0d2224 */ /* 0x000fca00078e00ff */
[----:B------:R-:W1:Y:S01]  /*08a0*/  @!P2 LDC R9, c[0x0][0xc] ;  /* 0x00000300ff09ab82 */ /* 0x000e620000000800 */
[----:B0-----:R-:W-:-:S04]  /*08b0*/  @P2 IMAD.WIDE.U32 R6, R7, UR9, R2 ;  /* 0x0000000907062c25 */ /* 0x001fc8000f8e0002 */
[----:B------:R-:W-:Y:S02]  /*08c0*/  @P2 IMAD.MOV.U32 R19, RZ, RZ, R6 ;  /* 0x000000ffff132224 */ /* 0x000fe400078e0006 */
[----:B------:R-:W-:Y:S02]  /*08d0*/  @P2 IMAD.IADD R23, R7, 0x1, R13 ;  /* 0x0000000107172824 */ /* 0x000fe400078e020d */
[----:B-1----:R-:W-:-:S04]  /*08e0*/  @!P2 IMAD.WIDE.U32 R4, R2, R9, R4 ;  /* 0x000000090204a225 */ /* 0x002fc800078e0004 */
[----:B------:R-:W-:Y:S02]  /*08f0*/  @!P2 IMAD.MOV.U32 R19, RZ, RZ, R4 ;  /* 0x000000ffff13a224 */ /* 0x000fe400078e0004 */
[----:B------:R-:W-:-:S03]  /*0900*/  @!P2 IMAD.MOV.U32 R23, RZ, RZ, R5 ;  /* 0x000000ffff17a224 */ /* 0x000fc600078e0005 */
[----:B------:R0:W-:Y:S04]  /*0910*/  STL [R1+0x84], R19 ;  /* 0x0000841301007387 */ /* 0x0001e80000100800 */
[----:B------:R0:W-:Y:S01]  /*0920*/  STL [R1+0x80], R23 ;  /* 0x0000801701007387 */ /* 0x0001e20000100800 */
[----:B------:R-:W-:Y:S05]  /*0930*/  @!P4 BRA `(.L_x_5) ;  /* 0x00000000000cc947 */ /* 0x000fea0003800000 */
[----:B------:R-:W-:Y:S01]  /*0940*/  UCGABAR_WAIT ;  /* 0x0000000000007dc7 */ /* 0x000fe20008000000 */
[----:B------:R-:W-:Y:S01]  /*0950*/  CCTL.IVALL ;  /* 0x00000000ff00798f */ /* 0x000fe20002000000 */
[----:B------:R-:W-:Y:S05]  /*0960*/  BRA `(.L_x_6) ;  /* 0x0000000000047947 */ /* 0x000fea0003800000 */
.L_x_5:
[----:B------:R-:W-:Y:S06]  /*0970*/  BAR.SYNC.DEFER_BLOCKING 0x0 ;  /* 0x0000000000007b1d */ /* 0x000fec0000010000 */
.L_x_6:
[----:B------:R-:W-:Y:S05]  /*0980*/  @!P1 BRA `(.L_x_7) ;  /* 0x000000e000a49947 */ /* 0x000fea0003800000 */
[----:B------:R-:W-:-:S06]  /*0990*/  UISETP.GT.U32.AND UP0, UPT, UR10, 0x1, UPT ;  /* 0x000000010a00788c */ /* 0x000fcc000bf04070 */
[----:B------:R-:W-:-:S13]  /*09a0*/  PLOP3.LUT P0, PT, PT, PT, UP0, 0x80, 0x0 ;  /* 0x000000000000781c */ /* 0x000fda0003f0f008 */
[----:B------:R-:W-:Y:S05]  /*09b0*/  @P0 EXIT ;  /* 0x000000000000094d */ /* 0x000fea0003800000 */
[----:B------:R-:W-:Y:S01]  /*09c0*/  IMAD.MOV.U32 R6, RZ, RZ, -0x1 ;  /* 0xffffffffff067424 */ /* 0x000fe200078e00ff */
[----:B------:R-:W-:Y:S01]  /*09d0*/  ULDC.64 UR4, c[0x0][0x650] ;  /* 0x0001940000047ab9 */ /* 0x000fe20000000a00 */
[----:B------:R-:W-:Y:S01]  /*09e0*/  IMAD.MOV.U32 R5, RZ, RZ, -0x1 ;  /* 0xffffffffff057424 */ /* 0x000fe200078e00ff */
[----:B------:R-:W-:Y:S01]  /*09f0*/  ISETP.GE.U32.AND P0, PT, R19, UR4, PT ;  /* 0x0000000413007c0c */ /* 0x000fe2000bf06070 */
[----:B------:R-:W-:Y:S01]  /*0a00*/  UMOV UR22, 0xffffffff ;  /* 0xffffffff00167882 */ /* 0x000fe20000000000 */
[----:B------:R1:W-:Y:S01]  /*0a10*/  STL [R1+0x8c], R6 ;  /* 0x00008c0601007387 */ /* 0x0003e20000100800 */
[----:B------:R-:W-:Y:S02]  /*0a20*/  PRMT R4, RZ, 0x7610, R4 ;  /* 0x00007610ff047816 */ /* 0x000fe40000000004 */
[----:B------:R-:W-:Y:S01]  /*0a30*/  ISETP.GE.U32.AND.EX P0, PT, R23, UR5, PT, P0 ;  /* 0x0000000517007c0c */ /* 0x000fe2000bf06100 */
[----:B------:R1:W-:-:S12]  /*0a40*/  STL [R1+0x88], R5 ;  /* 0x0000880501007387 */ /* 0x0003d80000100800 */
[----:B-1----:R-:W-:Y:S05]  /*0a50*/  @P0 BRA `(.L_x_8) ;  /* 0x0000000400380947 */ /* 0x002fea0003800000 */
[----:B------:R-:W1:Y:S01]  /*0a60*/  LDC.64 R14, c[0x0][0x628] ;  /* 0x00018a00ff0e7b82 */ /* 0x000e620000000a00 */
[----:B------:R-:W-:Y:S02]  /*0a70*/  IMAD.MOV.U32 R4, RZ, RZ, R19 ;  /* 0x000000ffff047224 */ /* 0x000fe400078e0013 */
[----:B------:R-:W-:-:S05]  /*0a80*/  IMAD.MOV.U32 R5, RZ, RZ, R23 ;  /* 0x000000ffff057224 */ /* 0x000fca00078e0017 */
[----:B------:R-:W2:Y:S08]  /*0a90*/  LDC R10, c[0x0][0x630] ;  /* 0x00018c00ff0a7b82 */ /* 0x000eb00000000800 */
[----:B------:R-:W3:Y:S01]  /*0aa0*/  LDC.64 R16, c[0x0][0x620] ;  /* 0x00018800ff107b82 */ /* 0x000ee20000000a00 */
[----:B-1----:R-:W-:-:S04]  /*0ab0*/  ISETP.NE.U32.AND P0, PT, R14, RZ, PT ;  /* 0x000000ff0e00720c */ /* 0x002fc80003f05070 */
[----:B------:R-:W-:-:S13]  /*0ac0*/  ISETP.NE.AND.EX P0, PT, R15, RZ, PT, P0 ;  /* 0x000000ff0f00720c */ /* 0x000fda0003f05300 */
[----:B--23--:R-:W-:Y:S05]  /*0ad0*/  @!P0 BRA `(.L_x_9) ;  /* 0x0000000000288947 */ /* 0x00cfea0003800000 */
[----:B------:R-:W1:Y:S02]  /*0ae0*/  LDC R9, c[0x0][0x634] ;  /* 0x00018d00ff097b82 */ /* 0x000e640000000800 */
[----:B-1----:R-:W-:-:S05]  /*0af0*/  IADD3 R9, P0, R19, R9, RZ ;  /* 0x0000000913097210 */ /* 0x002fca0007f1e0ff */
[----:B------:R-:W-:-:S04]  /*0b00*/  IMAD.X R13, RZ, RZ, R23, P0 ;  /* 0x000000ffff0d7224 */ /* 0x000fc800000e0617 */
[----:B------:R-:W-:-:S04]  /*0b10*/  IMAD.WIDE.U32 R4, R13, R14, RZ ;  /* 0x0000000e0d047225 */ /* 0x000fc800078e00ff */
[----:B------:R-:W-:-:S04]  /*0b20*/  IMAD.WIDE.U32 R6, P0, R9, R15, R4 ;  /* 0x0000000f09067225 */ /* 0x000fc80007800004 */
[----:B------:R-:W-:-:S04]  /*0b30*/  IMAD.WIDE.U32 R4, R9, R14, RZ ;  /* 0x0000000e09047225 */ /* 0x000fc800078e00ff */
[----:B------:R-:W-:Y:S01]  /*0b40*/  IMAD.X R9, RZ, RZ, RZ, P0 ;  /* 0x000000ffff097224 */ /* 0x000fe200000e06ff */
[----:B------:R-:W-:Y:S01]  /*0b50*/  IADD3 RZ, P0, R5, R6, RZ ;  /* 0x0000000605ff7210 */ /* 0x000fe20007f1e0ff */
[----:B------:R-:W-:-:S04]  /*0b60*/  IMAD.MOV.U32 R8, RZ, RZ, R7 ;  /* 0x000000ffff087224 */ /* 0x000fc800078e0007 */
[----:B------:R-:W-:-:S08]  /*0b70*/  IMAD.WIDE.U32.X R4, R13, R15, R8, P0 ;  /* 0x0000000f0d047225 */ /* 0x000fd000000e0408 */
.L_x_9:
[----:B------:R-:W1:Y:S01]  /*0b80*/  LDC.64 R20, c[0x0][0x640] ;  /* 0x00019000ff147b82 */ /* 0x000e620000000a00 */
[-C--:B------:R-:W-:Y:S01]  /*0b90*/  SHF.R.U64 R22, R4, R10.reuse, R5 ;  /* 0x0000000a04167219 */ /* 0x080fe20000001205 */
[----:B------:R-:W-:Y:S01]  /*0ba0*/  IMAD.MOV.U32 R4, RZ, RZ, R19 ;  /* 0x000000ffff047224 */ /* 0x000fe200078e0013 */
[----:B------:R-:W-:Y:S01]  /*0bb0*/  SHF.R.U32.HI R3, RZ, R10, R5 ;  /* 0x0000000aff037219 */ /* 0x000fe20000011605 */
[----:B------:R-:W-:Y:S01]  /*0bc0*/  IMAD.MOV.U32 R5, RZ, RZ, R23 ;  /* 0x000000ffff057224 */ /* 0x000fe200078e0017 */
[----:B------:R-:W-:Y:S01]  /*0bd0*/  IADD3 R7, P0, RZ, -R22, RZ ;  /* 0x80000016ff077210 */ /* 0x000fe20007f1e0ff */
[----:B0-----:R-:W-:Y:S02]  /*0be0*/  IMAD R23, R11, R12, R2 ;  /* 0x0000000c0b177224 */ /* 0x001fe400078e0202 */
[----:B------:R-:W0:Y:S01]  /*0bf0*/  LDC R8, c[0x0][0x618] ;  /* 0x00018600ff087b82 */ /* 0x000e220000000800 */
[----:B------:R-:W-:Y:S02]  /*0c00*/  IMAD.MOV.U32 R11, RZ, RZ, 0x1 ;  /* 0x00000001ff0b7424 */ /* 0x000fe400078e00ff */
[----:B------:R-:W-:-:S02]  /*0c10*/  IMAD.X R3, RZ, RZ, ~R3, P0 ;  /* 0x000000ffff037224 */ /* 0x000fc400000e0e03 */
[----:B------:R-:W-:-:S03]  /*0c20*/  IMAD.WIDE.U32 R4, R7, R16, R4 ;  /* 0x0000001007047225 */ /* 0x000fc600078e0004 */
[----:B------:R-:W2:Y:S01]  /*0c30*/  LDC R14, c[0x0][0x608] ;  /* 0x00018200ff0e7b82 */ /* 0x000ea20000000800 */
[----:B------:R-:W-:-:S04]  /*0c40*/  IMAD R6, R3, R16, RZ ;  /* 0x0000001003067224 */ /* 0x000fc800078e02ff */
[----:B------:R-:W-:-:S03]  /*0c50*/  IMAD R3, R7, R17, R6 ;  /* 0x0000001107037224 */ /* 0x000fc600078e0206 */
[----:B------:R-:W3:Y:S01]  /*0c60*/  LDC R18, c[0x0][0x658] ;  /* 0x00019600ff127b82 */ /* 0x000ee20000000800 */
[----:B------:R-:W-:Y:S01]  /*0c70*/  IMAD.IADD R3, R5, 0x1, R3 ;  /* 0x0000000105037824 */ /* 0x000fe200078e0203 */
[----:B-1----:R-:W-:Y:S01]  /*0c80*/  ISETP.NE.U32.AND P0, PT, R20, RZ, PT ;  /* 0x000000ff1400720c */ /* 0x002fe20003f05070 */
[----:B------:R-:W-:-:S03]  /*0c90*/  IMAD.MOV.U32 R5, RZ, RZ, -0x1 ;  /* 0xffffffffff057424 */ /* 0x000fc600078e00ff */
[----:B------:R-:W-:Y:S02]  /*0ca0*/  ISETP.NE.AND.EX P0, PT, R21, RZ, PT, P0 ;  /* 0x000000ff1500720c */ /* 0x000fe40003f05300 */
[----:B------:R-:W1:Y:S01]  /*0cb0*/  LDC R13, c[0x0][0x600] ;  /* 0x00018000ff0d7b82 */ /* 0x000e620000000800 */
[-CC-:B0-----:R-:W-:Y:S02]  /*0cc0*/  SHF.R.U64 R10, R4, R8.reuse, R3.reuse ;  /* 0x00000008040a7219 */ /* 0x181fe40000001203 */
[----:B------:R-:W-:-:S05]  /*0cd0*/  SHF.R.U32.HI R3, RZ, R8, R3 ;  /* 0x00000008ff037219 */ /* 0x000fca0000011603 */
[----:B------:R-:W0:Y:S01]  /*0ce0*/  LDC R15, c[0x0][0x648] ;  /* 0x00019200ff0f7b82 */ /* 0x000e220000000800 */
[-CC-:B--2---:R-:W-:Y:S02]  /*0cf0*/  SHF.R.U64 R19, R10, R14.reuse, R3.reuse ;  /* 0x0000000e0a137219 */ /* 0x184fe40000001203 */
[----:B------:R-:W-:-:S05]  /*0d00*/  SHF.R.U32.HI R3, RZ, R14, R3 ;  /* 0x0000000eff037219 */ /* 0x000fca0000011603 */
[----:B------:R-:W2:Y:S01]  /*0d10*/  LDC R17, c[0x0][0x638] ;  /* 0x00018e00ff117b82 */ /* 0x000ea20000000800 */
[-C--:B---3--:R-:W-:Y:S02]  /*0d20*/  SHF.L.U32 R2, R5, R18.reuse, RZ ;  /* 0x0000001205027219 */ /* 0x088fe400000006ff */
[--C-:B------:R-:W-:Y:S02]  /*0d30*/  SHF.R.U64 R12, R19, R18, R3.reuse ;  /* 0x00000012130c7219 */ /* 0x100fe40000001203 */
[----:B------:R-:W-:Y:S02]  /*0d40*/  LOP3.LUT R8, RZ, R2, RZ, 0x33, !PT ;  /* 0x00000002ff087212 */ /* 0x000fe400078e33ff */
[----:B------:R-:W-:Y:S01]  /*0d50*/  SHF.R.U32.HI R3, RZ, R18, R3 ;  /* 0x00000012ff037219 */ /* 0x000fe20000011603 */
[----:B------:R-:W3:Y:S01]  /*0d60*/  LDC R16, c[0x0][0x610] ;  /* 0x00018400ff107b82 */ /* 0x000ee20000000800 */
[----:B------:R-:W-:Y:S01]  /*0d70*/  IMAD.MOV.U32 R2, RZ, RZ, R12 ;  /* 0x000000ffff027224 */ /* 0x000fe200078e000c */
[----:B------:R-:W-:Y:S06]  /*0d80*/  @!P0 BRA `(.L_x_10) ;  /* 0x0000000000288947 */ /* 0x000fec0003800000 */
[----:B------:R-:W4:Y:S02]  /*0d90*/  LDC R7, c[0x0][0x64c] ;  /* 0x00019300ff077b82 */ /* 0x000f240000000800 */
[----:B----4-:R-:W-:-:S05]  /*0da0*/  IADD3 R7, P0, R12, R7, RZ ;  /* 0x000000070c077210 */ /* 0x010fca0007f1e0ff */
        /* <DEDUP_REMOVED lines=8> */
.L_x_10:
[----:B0-----:R-:W-:Y:S01]  /*0e30*/  SHF.R.U64 R4, R2, R15, R3 ;  /* 0x0000000f02047219 */ /* 0x001fe20000001203 */
[----:B-1----:R-:W-:Y:S01]  /*0e40*/  VIADD R5, R13, 0xffffffff ;  /* 0xffffffff0d057836 */ /* 0x002fe20000000000 */
[----:B------:R-:W-:Y:S02]  /*0e50*/  SHF.L.U32 R2, R11, R18, RZ ;  /* 0x000000120b027219 */ /* 0x000fe400000006ff */
[----:B------:R-:W-:Y:S01]  /*0e60*/  LOP3.LUT R3, R19, R8, RZ, 0xc0, !PT ;  /* 0x0000000813037212 */ /* 0x000fe200078ec0ff */
[----:B------:R-:W-:Y:S01]  /*0e70*/  IMAD.MOV R6, RZ, RZ, -R4 ;  /* 0x000000ffff067224 */ /* 0x000fe200078e0a04 */
[----:B------:R-:W-:Y:S02]  /*0e80*/  SEL R0, R0, R23, !P2 ;  /* 0x0000001700007207 */ /* 0x000fe40005000000 */
[----:B------:R-:W-:Y:S01]  /*0e90*/  LOP3.LUT R5, R10, R5, RZ, 0xc0, !PT ;  /* 0x000000050a057212 */ /* 0x000fe200078ec0ff */
[----:B------:R-:W-:Y:S01]  /*0ea0*/  IMAD R3, R2, R4, R3 ;  /* 0x0000000402037224 */ /* 0x000fe200078e0203 */
[----:B------:R-:W-:Y:S01]  /*0eb0*/  R2UR UR22, R22 ;  /* 0x00000000161672ca */ /* 0x000fe200000e0000 */
[----:B--2---:R-:W-:-:S02]  /*0ec0*/  IMAD R2, R6, R17, R12 ;  /* 0x0000001106027224 */ /* 0x004fc400078e020c */
[----:B---3--:R-:W-:Y:S02]  /*0ed0*/  IMAD R0, R3, R16, R0 ;  /* 0x0000001003007224 */ /* 0x008fe400078e0200 */
[----:B------:R-:W-:Y:S02]  /*0ee0*/  IMAD R3, R2, R13, R5 ;  /* 0x0000000d02037224 */ /* 0x000fe400078e0205 */
[----:B------:R-:W-:-:S03]  /*0ef0*/  IMAD.MOV.U32 R4, RZ, RZ, 0x1 ;  /* 0x00000001ff047424 */ /* 0x000fc600078e00ff */
[----:B------:R-:W-:Y:S02]  /*0f00*/  SEL R2, R3, R0, !P2 ;  /* 0x0000000003027207 */ /* 0x000fe40005000000 */
[----:B------:R-:W-:-:S03]  /*0f10*/  SEL R0, R0, R3, !P2 ;  /* 0x0000000300007207 */ /* 0x000fc60005000000 */
[----:B------:R1:W-:Y:S04]  /*0f20*/  STL [R1+0x88], R2 ;  /* 0x0000880201007387 */ /* 0x0003e80000100800 */
[----:B------:R1:W-:Y:S02]  /*0f30*/  STL [R1+0x8c], R0 ;  /* 0x00008c0001007387 */ /* 0x0003e40000100800 */
.L_x_8:
[----:B------:R-:W-:-:S08]  /*0f40*/  NOP ;  /* 0x0000000000007918 */ /* 0x000fd00000000000 */
[----:B------:R-:W2:Y:S02]  /*0f50*/  USETMAXREG.TRY_ALLOC.CTAPOOL UP0, 0xe8 ;  /* 0x000000e8000079c8 */ /* 0x000ea40008000600 */
[----:B--2---:R-:W-:-:S13]  /*0f60*/  PLOP3.LUT P0, PT, PT, PT, UP0, 0x80, 0x0 ;  /* 0x000000000000781c */ /* 0x004fda0003f0f008 */
[----:B------:R-:W-:Y:S05]  /*0f70*/  @!P0 BRA `(.L_x_8) ;  /* 0xfffffffc00f08947 */ /* 0x000fea000383ffff */
[----:B------:R-:W-:Y:S01]  /*0f80*/  ULDC.64 UR4, c[0x0][0x598] ;  /* 0x0001660000047ab9 */ /* 0x000fe20000000a00 */
[----:B------:R-:W-:Y:S01]  /*0f90*/  ULDC.64 UR16, c[0x0][0x208] ;  /* 0x0000820000107ab9 */ /* 0x000fe20000000a00 */
[----:B------:R-:W-:-:S04]  /*0fa0*/  ISETP.NE.U32.AND P0, PT, RZ, UR4, PT ;  /* 0x00000004ff007c0c */ /* 0x000fc8000bf05070 */
[----:B------:R-:W-:-:S13]  /*0fb0*/  ISETP.NE.AND.EX P0, PT, RZ, UR5, PT, P0 ;  /* 0x00000005ff007c0c */ /* 0x000fda000bf05300 */
[----:B------:R-:W-:Y:S05]  /*0fc0*/  @!P0 BRA `(.L_x_11) ;  /* 0x0000000000208947 */ /* 0x000fea0003800000 */
[----:B-1----:R-:W1:Y:S02]  /*0fd0*/  LDC.64 R2, c[0x0][0x598] ;  /* 0x00016600ff027b82 */ /* 0x002e640000000a00 */
[----:B-1----:R-:W2:Y:S02]  /*0fe0*/  LDG.E.64 R2, desc[UR16][R2.64] ;  /* 0x0000001002027981 */ /* 0x002ea4000c1e1b00 */
[----:B--2---:R-:W-:-:S04]  /*0ff0*/  ISETP.NE.U32.AND P0, PT, R2, RZ, PT ;  /* 0x000000ff0200720c */ /* 0x004fc80003f05070 */
[----:B------:R-:W-:-:S13]  /*1000*/  ISETP.NE.AND.EX P0, PT, R3, RZ, PT, P0 ;  /* 0x000000ff0300720c */ /* 0x000fda0003f05300 */
[----:B------:R-:W-:Y:S05]  /*1010*/  @!P0 BRA `(.L_x_11) ;  /* 0x00000000000c8947 */ /* 0x000fea0003800000 */
[----:B------:R-:W2:Y:S02]  /*1020*/  LD.E R2, desc[UR16][R2.64] ;  /* 0x0000001002027980 */ /* 0x000ea4000c101900 */
[----:B--2---:R-:W-:Y:S01]  /*1030*/  R2UR UR20, R2 ;  /* 0x00000000021472ca */ /* 0x004fe200000e0000 */
[----:B------:R-:W-:-:S14]  /*1040*/  BRA `(.L_x_12) ;  /* 0x0000000000247947 */ /* 0x000fdc0003800000 */
.L_x_11:
[----:B------:R-:W-:Y:S02]  /*1050*/  ULDC.64 UR4, c[0x0][0x588] ;  /* 0x0001620000047ab9 */ /* 0x000fe40000000a00 */
[----:B------:R-:W-:-:S04]  /*1060*/  ISETP.NE.U32.AND P0, PT, RZ, UR4, PT ;  /* 0x00000004ff007c0c */ /* 0x000fc8000bf05070 */
[----:B------:R-:W-:-:S13]  /*1070*/  ISETP.NE.AND.EX P0, PT, RZ, UR5, PT, P0 ;  /* 0x00000005ff007c0c */ /* 0x000fda000bf05300 */
[----:B------:R-:W-:Y:S05]  /*1080*/  @!P0 BRA `(.L_x_13) ;  /* 0x0000000000108947 */ /* 0x000fea0003800000 */
[----:B-1----:R-:W1:Y:S02]  /*1090*/  LDC.64 R2, c[0x0][0x588] ;  /* 0x00016200ff027b82 */ /* 0x002e640000000a00 */
[----:B-1----:R-:W2:Y:S02]  /*10a0*/  LDG.E R2, desc[UR16][R2.64] ;  /* 0x0000001002027981 */ /* 0x002ea4000c1e1900 */
[----:B--2---:R-:W-:Y:S01]  /*10b0*/  R2UR UR20, R2 ;  /* 0x00000000021472ca */ /* 0x004fe200000e0000 */
[----:B------:R-:W-:-:S14]  /*10c0*/  BRA `(.L_x_12) ;  /* 0x0000000000047947 */ /* 0x000fdc0003800000 */
.L_x_13:
[----:B------:R-:W-:-:S05]  /*10d0*/  ULDC UR20, c[0x0][0x580] ;  /* 0x0001600000147ab9 */ /* 0x000fca0000000800 */
.L_x_12:
[----:B------:R-:W-:Y:S02]  /*10e0*/  ULDC.64 UR4, c[0x0][0x5a0] ;  /* 0x0001680000047ab9 */ /* 0x000fe40000000a00 */
        /* <DEDUP_REMOVED lines=11> */
.L_x_14:
        /* <DEDUP_REMOVED lines=8> */
.L_x_16:
[----:B------:R-:W-:-:S05]  /*1220*/  ULDC UR19, c[0x0][0x584] ;  /* 0x0001610000137ab9 */ /* 0x000fca0000000800 */
.L_x_15:
[----:B------:R-:W-:-:S13]  /*1230*/  LOP3.LUT P0, RZ, R4, 0xff, RZ, 0xc0, !PT ;  /* 0x000000ff04ff7812 */ /* 0x000fda000780c0ff */
[----:B------:R-:W-:Y:S05]  /*1240*/  @!P0 EXIT ;  /* 0x000000000000894d */ /* 0x000fea0003800000 */
[----:B------:R-:W-:Y:S01]  /*1250*/  ULDC UR4, c[0x0][0x28c] ;  /* 0x0000a30000047ab9 */ /* 0x000fe20000000800 */
[----:B------:R-:W-:Y:S02]  /*1260*/  ULOP3.LUT UR21, UR13, 0x1, URZ, 0xfc, !UPT ;  /* 0x000000010d157892 */ /* 0x000fe4000f8efc3f */
[----:B------:R-:W-:-:S04]  /*1270*/  UIADD3 UR4, UR4, 0x3f, URZ ;  /* 0x0000003f04047890 */ /* 0x000fc8000fffe03f */
[----:B------:R-:W-:-:S04]  /*1280*/  USHF.R.S32.HI UR5, URZ, 0x1f, UR4 ;  /* 0x0000001f3f057899 */ /* 0x000fc80008011404 */
[----:B------:R-:W-:-:S03]  /*1290*/  ULEA.HI UR5, UR5, UR4, URZ, 0x6 ;  /* 0x0000000405057291 */ /* 0x000fc6000f8f303f */
[----:B------:R-:W-:Y:S01]  /*12a0*/  UMOV UR4, URZ ;  /* 0x0000003f00047c82 */ /* 0x000fe20008000000 */
[----:B------:R-:W-:-:S03]  /*12b0*/  USHF.R.S32.HI UR12, URZ, 0x6, UR5 ;  /* 0x000000063f0c7899 */ /* 0x000fc60008011405 */
[----:B------:R-:W-:-:S09]  /*12c0*/  UMOV UR5, URZ ;  /* 0x0000003f00057c82 */ /* 0x000fd20008000000 */
.L_x_299:
[----:B-1----:R-:W1:Y:S01]  /*12d0*/  S2R R0, SR_TID.X ;  /* 0x0000000000007919 */ /* 0x002e620000002100 */
[----:B--2---:R-:W2:Y:S01]  /*12e0*/  S2UR UR11, SR_CgaCtaId ;  /* 0x00000000000b79c3 */ /* 0x004ea20000008800 */
[----:B------:R-:W-:Y:S01]  /*12f0*/  UMOV UR14, 0x400 ;  /* 0x00000400000e7882 */ /* 0x000fe20000000000 */
[----:B------:R-:W-:Y:S01]  /*1300*/  UMOV UR6, URZ ;  /* 0x0000003f00067c82 */ /* 0x000fe20008000000 */
[----:B------:R-:W-:Y:S01]  /*1310*/  STL [R1+0x74], RZ ;  /* 0x000074ff01007387 */ /* 0x000fe20000100800 */
[----:B------:R-:W-:Y:S01]  /*1320*/  UMOV UR7, URZ ;  /* 0x0000003f00077c82 */ /* 0x000fe20008000000 */
[----:B------:R-:W-:Y:S01]  /*1330*/  UMOV UR8, URZ ;  /* 0x0000003f00087c82 */ /* 0x000fe20008000000 */
[----:B------:R-:W-:Y:S01]  /*1340*/  UMOV UR18, UR5 ;  /* 0x0000000500127c82 */ /* 0x000fe20008000000 */
[----:B------:R-:W-:Y:S01]  /*1350*/  STL [R1+0x70], RZ ;  /* 0x000070ff01007387 */ /* 0x000fe20000100800 */
[----:B---3--:R-:W3:Y:S01]  /*1360*/  LDC R2, c[0x0][0x28c] ;  /* 0x0000a300ff027b82 */ /* 0x008ee20000000800 */
[----:B------:R-:W-:-:S02]  /*1370*/  CS2R R4, SRZ ;  /* 0x0000000000047805 */ /* 0x000fc4000001ff00 */
[----:B------:R-:W-:Y:S01]  /*1380*/  CS2R R6, SRZ ;  /* 0x0000000000067805 */ /* 0x000fe2000001ff00 */
[----:B------:R-:W-:Y:S01]  /*1390*/  STL [R1+0x6c], RZ ;  /* 0x00006cff01007387 */ /* 0x000fe20000100800 */
[----:B------:R-:W-:Y:S02]  /*13a0*/  CS2R R8, SRZ ;  /* 0x0000000000087805 */ /* 0x000fe4000001ff00 */
[----:B------:R-:W-:Y:S02]  /*13b0*/  CS2R R10, SRZ ;  /* 0x00000000000a7805 */ /* 0x000fe4000001ff00 */
[----:B------:R-:W-:Y:S01]  /*13c0*/  CS2R R12, SRZ ;  /* 0x00000000000c7805 */ /* 0x000fe2000001ff00 */
[----:B------:R-:W-:Y:S01]  /*13d0*/  STL [R1+0x68], RZ ;  /* 0x000068ff01007387 */ /* 0x000fe20000100800 */
[----:B------:R-:W-:Y:S02]  /*13e0*/  CS2R R14, SRZ ;  /* 0x00000000000e7805 */ /* 0x000fe4000001ff00 */
[----:B------:R-:W-:-:S02]  /*13f0*/  CS2R R16, SRZ ;  /* 0x0000000000107805 */ /* 0x000fc4000001ff00 */
[----:B0-----:R-:W-:Y:S01]  /*1400*/  CS2R R18, SRZ ;  /* 0x0000000000127805 */ /* 0x001fe2000001ff00 */
[----:B------:R-:W-:Y:S01]  /*1410*/  STL [R1+0x64], RZ ;  /* 0x000064ff01007387 */ /* 0x000fe20000100800 */
[----:B------:R-:W-:Y:S02]  /*1420*/  CS2R R20, SRZ ;  /* 0x0000000000147805 */ /* 0x000fe4000001ff00 */
[----:B------:R-:W-:Y:S02]  /*1430*/  CS2R R22, SRZ ;  /* 0x0000000000167805 */ /* 0x000fe4000001ff00 */
[----:B------:R-:W-:Y:S01]  /*1440*/  CS2R R152, SRZ ;  /* 0x0000000000987805 */ /* 0x000fe2000001ff00 */
[----:B------:R-:W-:Y:S01]  /*1450*/  STL [R1+0x60], RZ ;  /* 0x000060ff01007387 */ /* 0x000fe20000100800 */
[----:B--2---:R-:W-:Y:S01]  /*1460*/  ULEA UR14, UR11, UR14, 0x18 ;  /* 0x0000000e0b0e7291 */ /* 0x004fe2000f8ec03f */
[----:B------:R-:W-:Y:S02]  /*1470*/  CS2R R154, SRZ ;  /* 0x00000000009a7805 */ /* 0x000fe4000001ff00 */
[----:B------:R-:W-:Y:S01]  /*1480*/  CS2R R156, SRZ ;  /* 0x00000000009c7805 */ /* 0x000fe2000001ff00 */
[----:B------:R-:W-:Y:S01]  /*1490*/  STL [R1+0x5c], RZ ;  /* 0x00005cff01007387 */ /* 0x000fe20000100800 */
[----:B------:R-:W-:-:S02]  /*14a0*/  CS2R R158, SRZ ;  /* 0x00000000009e7805 */ /* 0x000fc4000001ff00 */
[----:B------:R-:W-:Y:S02]  /*14b0*/  CS2R R160, SRZ ;  /* 0x0000000000a07805 */ /* 0x000fe4000001ff00 */
[----:B------:R-:W-:Y:S02]  /*14c0*/  CS2R R162, SRZ ;  /* 0x0000000000a27805 */ /* 0x000fe4000001ff00 */
[----:B-1----:R-:W-:Y:S01]  /*14d0*/  LOP3.LUT R0, R0, 0x80, RZ, 0xc0, !PT ;  /* 0x0000008000007812 */ /* 0x002fe200078ec0ff */
[----:B------:R-:W-:Y:S01]  /*14e0*/  STL [R1+0x58], RZ ;  /* 0x000058ff01007387 */ /* 0x000fe20000100800 */
[----:B---3--:R-:W-:Y:S02]  /*14f0*/  ISETP.GE.AND P0, PT, R2, 0x1, PT ;  /* 0x000000010200780c */ /* 0x008fe40003f06270 */
[----:B------:R-:W-:Y:S02]  /*1500*/  CS2R R2, SRZ ;  /* 0x0000000000027805 */ /* 0x000fe4000001ff00 */
[----:B------:R-:W-:Y:S01]  /*1510*/  SHF.R.U32.HI R0, RZ, 0x7, R0 ;  /* 0x00000007ff007819 */ /* 0x000fe20000011600 */
[----:B------:R-:W-:Y:S01]  /*1520*/  STL [R1+0x54], RZ ;  /* 0x000054ff01007387 */ /* 0x000fe20000100800 */
[----:B------:R-:W-:-:S02]  /*1530*/  CS2R R164, SRZ ;  /* 0x0000000000a47805 */ /* 0x000fc4000001ff00 */
[----:B------:R-:W-:Y:S02]  /*1540*/  CS2R R166, SRZ ;  /* 0x0000000000a67805 */ /* 0x000fe4000001ff00 */
[----:B------:R-:W-:Y:S01]  /*1550*/  CS2R R168, SRZ ;  /* 0x0000000000a87805 */ /* 0x000fe2000001ff00 */
[----:B------:R-:W-:Y:S01]  /*1560*/  STL [R1+0x50], RZ ;  /* 0x000050ff01007387 */ /* 0x000fe20000100800 */
[----:B------:R-:W-:Y:S02]  /*1570*/  CS2R R170, SRZ ;  /* 0x0000000000aa7805 */ /* 0x000fe4000001ff00 */
[----:B------:R-:W-:Y:S02]  /*1580*/  CS2R R172, SRZ ;  /* 0x0000000000ac7805 */ /* 0x000fe4000001ff00 */
[----:B------:R-:W-:Y:S01]  /*1590*/  CS2R R174, SRZ ;  /* 0x0000000000ae7805 */ /* 0x000fe2000001ff00 */
[----:B------:R-:W0:Y:S01]  /*15a0*/  SHFL.IDX PT, R0, R0, RZ, 0x1f ;  /* 0x00001fff00007589 */ /* 0x000e2200000e0000 */
[----:B------:R-:W-:-:S02]  /*15b0*/  CS2R R176, SRZ ;  /* 0x0000000000b07805 */ /* 0x000fc4000001ff00 */
[----:B------:R-:W-:Y:S02]  /*15c0*/  CS2R R178, SRZ ;  /* 0x0000000000b27805 */ /* 0x000fe4000001ff00 */
[----:B------:R-:W-:Y:S01]  /*15d0*/  CS2R R180, SRZ ;  /* 0x0000000000b47805 */ /* 0x000fe2000001ff00 */
[----:B------:R1:W-:Y:S01]  /*15e0*/  STL [R1+0x4c], RZ ;  /* 0x00004cff01007387 */ /* 0x0003e20000100800 */
[----:B------:R-:W-:Y:S02]  /*15f0*/  CS2R R182, SRZ ;  /* 0x0000000000b67805 */ /* 0x000fe4000001ff00 */
[----:B------:R-:W-:Y:S02]  /*1600*/  CS2R R184, SRZ ;  /* 0x0000000000b87805 */ /* 0x000fe4000001ff00 */
[----:B------:R-:W-:Y:S01]  /*1610*/  CS2R R186, SRZ ;  /* 0x0000000000ba7805 */ /* 0x000fe2000001ff00 */
[----:B------:R1:W-:Y:S01]  /*1620*/  STL [R1+0x48], RZ ;  /* 0x000048ff01007387 */ /* 0x0003e20000100800 */
        /* <DEDUP_REMOVED lines=14> */
[----:B------:R-:W-:Y:S02]  /*1710*/  CS2R R210, SRZ ;  /* 0x0000000000d27805 */ /* 0x000fe4000001ff00 */
[----:B0-----:R-:W-:Y:S01]  /*1720*/  R2UR UR9, R0 ;  /* 0x00000000000972ca */ /* 0x001fe200000e0000 */
[----:B------:R1:W-:Y:S01]  /*1730*/  STL [R1+0x38], RZ ;  /* 0x000038ff01007387 */ /* 0x0003e20000100800 */
[----:B------:R-:W-:Y:S01]  /*1740*/  IMAD.MOV.U32 R0, RZ, RZ, RZ ;  /* 0x000000ffff007224 */ /* 0x000fe200078e00ff */
[----:B------:R-:W-:-:S02]  /*1750*/  CS2R R212, SRZ ;  /* 0x0000000000d47805 */ /* 0x000fc4000001ff00 */
[----:B------:R-:W-:Y:S01]  /*1760*/  CS2R R214, SRZ ;  /* 0x0000000000d67805 */ /* 0x000fe2000001ff00 */
[----:B------:R1:W-:Y:S01]  /*1770*/  STL [R1+0x34], RZ ;  /* 0x000034ff01007387 */ /* 0x0003e20000100800 */
[----:B------:R-:W-:Y:S02]  /*1780*/  CS2R R216, SRZ ;  /* 0x0000000000d87805 */ /* 0x000fe4000001ff00 */
[----:B------:R-:W-:Y:S02]  /*1790*/  CS2R R218, SRZ ;  /* 0x0000000000da7805 */ /* 0x000fe4000001ff00 */
[----:B------:R-:W-:Y:S01]  /*17a0*/  CS2R R220, SRZ ;  /* 0x0000000000dc7805 */ /* 0x000fe2000001ff00 */
[----:B------:R1:W-:Y:S01]  /*17b0*/  STL [R1+0x30], RZ ;  /* 0x000030ff01007387 */ /* 0x0003e20000100800 */
[----:B------:R-:W-:Y:S02]  /*17c0*/  CS2R R222, SRZ ;  /* 0x0000000000de7805 */ /* 0x000fe4000001ff00 */
[----:B------:R-:W-:Y:S01]  /*17d0*/  CS2R R224, SRZ ;  /* 0x0000000000e07805 */ /* 0x000fe2000001ff00 */
[----:B------:R-:W-:Y:S01]  /*17e0*/  IMAD.MOV.U32 R226, RZ, RZ, RZ ;  /* 0x000000ffffe27224 */ /* 0x000fe200078e00ff */
[----:B------:R1:W-:Y:S01]  /*17f0*/  STL [R1+0x2c], RZ ;  /* 0x00002cff01007387 */ /* 0x0003e20000100800 */
[----:B------:R-:W-:Y:S01]  /*1800*/  ULEA.HI UR10, UR9, UR9, URZ, 0x1 ;  /* 0x00000009090a7291 */ /* 0x000fe2000f8f083f */
[----:B------:R-:W-:Y:S01]  /*1810*/  IMAD.U32 R227, RZ, RZ, UR4 ;  /* 0x00000004ffe37e24 */ /* 0x000fe2000f8e00ff */
[----:B------:R-:W-:Y:S01]  /*1820*/  CS2R R24, SRZ ;  /* 0x0000000000187805 */ /* 0x000fe2000001ff00 */
[----:B------:R1:W-:Y:S01]  /*1830*/  STL [R1+0x28], RZ ;  /* 0x000028ff01007387 */ /* 0x0003e20000100800 */
[----:B------:R-:W-:Y:S01]  /*1840*/  ULOP3.LUT UR10, UR10, 0xffffe, URZ, 0xc0, !UPT ;  /* 0x000ffffe0a0a7892 */ /* 0x000fe2000f8ec03f */
[----:B------:R-:W-:-:S02]  /*1850*/  CS2R R26, SRZ ;  /* 0x00000000001a7805 */ /* 0x000fc4000001ff00 */
[----:B------:R-:W-:Y:S01]  /*1860*/  CS2R R28, SRZ ;  /* 0x00000000001c7805 */ /* 0x000fe2000001ff00 */
[----:B------:R1:W-:Y:S01]  /*1870*/  STL [R1+0x24], RZ ;  /* 0x000024ff01007387 */ /* 0x0003e20000100800 */
[----:B------:R-:W-:Y:S01]  /*1880*/  UIADD3 UR10, UR9, -UR10, URZ ;  /* 0x8000000a090a7290 */ /* 0x000fe2000fffe03f */
[----:B----4-:R-:W-:Y:S02]  /*1890*/  CS2R R30, SRZ ;  /* 0x00000000001e7805 */ /* 0x010fe4000001ff00 */
[----:B------:R-:W-:Y:S01]  /*18a0*/  CS2R R32, SRZ ;  /* 0x0000000000207805 */ /* 0x000fe2000001ff00 */
[----:B------:R1:W-:Y:S01]  /*18b0*/  STL [R1+0x20], RZ ;  /* 0x000020ff01007387 */ /* 0x0003e20000100800 */
[----:B------:R-:W-:Y:S01]  /*18c0*/  ULEA UR10, UR10, UR14, 0xc ;  /* 0x0000000e0a0a7291 */ /* 0x000fe2000f8e603f */
[----:B------:R-:W-:Y:S02]  /*18d0*/  CS2R R34, SRZ ;  /* 0x0000000000227805 */ /* 0x000fe4000001ff00 */
[----:B------:R-:W-:Y:S01]  /*18e0*/  CS2R R36, SRZ ;  /* 0x0000000000247805 */ /* 0x000fe2000001ff00 */
[----:B------:R1:W-:Y:S01]  /*18f0*/  STL [R1+0x1c], RZ ;  /* 0x00001cff01007387 */ /* 0x0003e20000100800 */
[----:B------:R-:W-:Y:S01]  /*1900*/  UIADD3 UR10, UR10, 0x100, URZ ;  /* 0x000001000a0a7890 */ /* 0x000fe2000fffe03f */
[----:B------:R-:W-:-:S02]  /*1910*/  CS2R R38, SRZ ;  /* 0x0000000000267805 */ /* 0x000fc4000001ff00 */
[----:B------:R-:W-:Y:S01]  /*1920*/  CS2R R40, SRZ ;  /* 0x0000000000287805 */ /* 0x000fe2000001ff00 */
[----:B------:R1:W-:Y:S01]  /*1930*/  STL [R1+0x18], RZ ;  /* 0x000018ff01007387 */ /* 0x0003e20000100800 */
[----:B------:R-:W-:Y:S01]  /*1940*/  USHF.R.U32.HI UR10, URZ, 0x4, UR10 ;  /* 0x000000043f0a7899 */ /* 0x000fe2000801160a */
[----:B------:R-:W-:Y:S02]  /*1950*/  CS2R R42, SRZ ;  /* 0x00000000002a7805 */ /* 0x000fe4000001ff00 */
[----:B------:R-:W-:Y:S01]  /*1960*/  CS2R R44, SRZ ;  /* 0x00000000002c7805 */ /* 0x000fe2000001ff00 */
[----:B------:R1:W-:Y:S01]  /*1970*/  STL [R1+0x14], RZ ;  /* 0x000014ff01007387 */ /* 0x0003e20000100800 */
[----:B------:R-:W-:Y:S01]  /*1980*/  ULOP3.LUT UR15, UR10, 0x3fff, URZ, 0xc0, !UPT ;  /* 0x00003fff0a0f7892 */ /* 0x000fe2000f8ec03f */
        /* <DEDUP_REMOVED lines=18> */
[----:B------:R1:W-:Y:S01]  /*1ab0*/  STL [R1], RZ ;  /* 0x000000ff01007387 */ /* 0x0003e20000100800 */
[----:B------:R-:W-:-:S02]  /*1ac0*/  CS2R R74, SRZ ;  /* 0x00000000004a7805 */ /* 0x000fc4000001ff00 */
[----:B------:R-:W-:Y:S02]  /*1ad0*/  CS2R R76, SRZ ;  /* 0x00000000004c7805 */ /* 0x000fe4000001ff00 */
[----:B------:R-:W-:Y:S02]  /*1ae0*/  CS2R R78, SRZ ;  /* 0x00000000004e7805 */ /* 0x000fe4000001ff00 */
[----:B------:R-:W-:Y:S02]  /*1af0*/  CS2R R80, SRZ ;  /* 0x0000000000507805 */ /* 0x000fe4000001ff00 */
[----:B------:R-:W-:Y:S02]  /*1b00*/  CS2R R82, SRZ ;  /* 0x0000000000527805 */ /* 0x000fe4000001ff00 */
[----:B------:R-:W-:Y:S02]  /*1b10*/  CS2R R84, SRZ ;  /* 0x0000000000547805 */ /* 0x000fe4000001ff00 */
        /* <DEDUP_REMOVED lines=32> */
[----:B------:R-:W-:Y:S01]  /*1d20*/  CS2R R150, SRZ ;  /* 0x0000000000967805 */ /* 0x000fe2000001ff00 */
[----:B-1----:R-:W-:Y:S06]  /*1d30*/  @!P0 BRA `(.L_x_17) ;  /* 0x0000001000688947 */ /* 0x002fec0003800000 */
[----:B------:R-:W-:-:S06]  /*1d40*/  UISETP.NE.AND UP0, UPT, UR21, 0x3, UPT ;  /* 0x000000031500788c */ /* 0x000fcc000bf05270 */
[----:B------:R-:W-:-:S13]  /*1d50*/  PLOP3.LUT P1, PT, PT, PT, UP0, 0x80, 0x0 ;  /* 0x000000000000781c */ /* 0x000fda0003f2f008 */
[----:B------:R-:W-:Y:S05]  /*1d60*/  @!P1 BRA `(.L_x_18) ;  /* 0x0000000000049947 */ /* 0x000fea0003800000 */
[----:B------:R-:W-:Y:S01]  /*1d70*/  BPT.TRAP 0x1 ;  /* 0x000000040000795c */ /* 0x000fe20000300000 */
.L_x_18:
[----:B------:R-:W-:Y:S01]  /*1d80*/  ULEA UR6, UR5, UR14, 0x3 ;  /* 0x0000000e05067291 */ /* 0x000fe2000f8e183f */
[----:B------:R-:W-:-:S05]  /*1d90*/  IMAD.U32 R0, RZ, RZ, UR4 ;  /* 0x00000004ff007e24 */ /* 0x000fca000f8e00ff */
[----:B------:R-:W-:-:S04]  /*1da0*/  SHF.L.U32 R0, R0, 0x1f, RZ ;  /* 0x0000001f00007819 */ /* 0x000fc800000006ff */
[----:B------:R0:W1:Y:S01]  /*1db0*/  SYNCS.PHASECHK.TRANS64.TRYWAIT P0, [UR6], R0 ;  /* 0x00000000ff0075a7 */ /* 0x0000620008000146 */
[----:B------:R-:W-:Y:S05]  /*1dc0*/  @!P1 BRA `(.L_x_19) ;  /* 0x0000000000049947 */ /* 0x000fea0003800000 */
[----:B------:R-:W-:Y:S01]  /*1dd0*/  BPT.TRAP 0x1 ;  /* 0x000000040000795c */ /* 0x000fe20000300000 */
.L_x_19:
[----:B-1----:R-:W-:Y:S05]  /*1de0*/  @P0 BRA `(.L_x_20) ;  /* 0x0000000000080947 */ /* 0x002fea0003800000 */
[----:B------:R-:W1:Y:S02]  /*1df0*/  SYNCS.PHASECHK.TRANS64.TRYWAIT P0, [UR6], R0 ;  /* 0x00000000ff0075a7 */ /* 0x000e640008000146 */
[----:B-1----:R-:W-:Y:S05]  /*1e00*/  @!P0 BRA `(.L_x_21) ;  /* 0x000000e000f88947 */ /* 0x002fea0003800000 */
.L_x_20:
[----:B------:R-:W-:Y:S01]  /*1e10*/  UIADD3 UR6, UR14, 0x6100, URZ ;  /* 0x000061000e067890 */ /* 0x000fe2000fffe03f */
[----:B------:R-:W-:Y:S01]  /*1e20*/  WARPGROUP.ARRIVE ;  /* 0x00000000000079c5 */ /* 0x000fe20000000000 */
[----:B------:R-:W-:Y:S01]  /*1e30*/  ULOP3.LUT UR8, UR15, 0x10000, URZ, 0xfc, !UPT ;  /* 0x000100000f087892 */ /* 0x000fe2000f8efc3f */
[----:B------:R2:W-:Y:S01]  /*1e40*/  STL [R1+0x74], RZ ;  /* 0x000074ff01007387 */ /* 0x0005e20000100800 */
[----:B------:R-:W-:Y:S01]  /*1e50*/  USHF.R.U32.HI UR6, URZ, 0x4, UR6 ;  /* 0x000000043f067899 */ /* 0x000fe20008011606 */
[----:B01----:R-:W-:Y:S01]  /*1e60*/  IMAD.MOV.U32 R0, RZ, RZ, RZ ;  /* 0x000000ffff007224 */ /* 0x003fe200078e00ff */
[----:B------:R-:W-:Y:S01]  /*1e70*/  ULEA UR8, UR5, UR8, 0x9 ;  /* 0x0000000805087291 */ /* 0x000fe2000f8e483f */
[----:B------:R2:W-:Y:S01]  /*1e80*/  STL [R1+0x70], RZ ;  /* 0x000070ff01007387 */ /* 0x0005e20000100800 */
[----:B------:R-:W-:Y:S01]  /*1e90*/  ULOP3.LUT UR6, UR6, 0x3fff, URZ, 0xc0, !UPT ;  /* 0x00003fff06067892 */ /* 0x000fe2000f8ec03f */
[----:B------:R-:W-:Y:S01]  /*1ea0*/  CS2R R2, SRZ ;  /* 0x0000000000027805 */ /* 0x000fe2000001ff00 */
[----:B------:R-:W-:Y:S01]  /*1eb0*/  UMOV UR9, 0x80000020 ;  /* 0x8000002000097882 */ /* 0x000fe20000000000 */
[----:B------:R-:W-:Y:S01]  /*1ec0*/  UMOV UR11, 0x80000020 ;  /* 0x80000020000b7882 */ /* 0x000fe20000000000 */
[----:B------:R-:W-:Y:S01]  /*1ed0*/  ULOP3.LUT UR6, UR6, 0x10000, URZ, 0xfc, !UPT ;  /* 0x0001000006067892 */ /* 0x000fe2000f8efc3f */
[----:B------:R2:W-:Y:S01]  /*1ee0*/  STL [R1+0x6c], RZ ;  /* 0x00006cff01007387 */ /* 0x0005e20000100800 */
[----:B------:R-:W-:Y:S01]  /*1ef0*/  ULDC UR7, c[0x0][0x50c] ;  /* 0x0001430000077ab9 */ /* 0x000fe20000000800 */
[----:B------:R-:W-:Y:S01]  /*1f00*/  CS2R R4, SRZ ;  /* 0x0000000000047805 */ /* 0x000fe2000001ff00 */
[----:B------:R-:W-:Y:S01]  /*1f10*/  ULEA UR10, UR5, UR6, 0xa ;  /* 0x00000006050a7291 */ /* 0x000fe2000f8e503f */
[----:B------:R2:W-:Y:S01]  /*1f20*/  STL [R1+0x68], RZ ;  /* 0x000068ff01007387 */ /* 0x0005e20000100800 */
[----:B------:R-:W-:Y:S01]  /*1f30*/  UISETP.NE.AND UP0, UPT, UR7, 0x2, UPT ;  /* 0x000000020700788c */ /* 0x000fe2000bf05270 */
[----:B------:R-:W-:Y:S01]  /*1f40*/  CS2R R6, SRZ ;  /* 0x0000000000067805 */ /* 0x000fe2000001ff00 */
[----:B------:R-:W-:Y:S01]  /*1f50*/  UMOV UR6, 0x2 ;  /* 0x0000000200067882 */ /* 0x000fe20000000000 */
[----:B------:R2:W-:Y:S01]  /*1f60*/  STL [R1+0x64], RZ ;  /* 0x000064ff01007387 */ /* 0x0005e20000100800 */
[----:B------:R-:W-:Y:S01]  /*1f70*/  USEL UR7, URZ, 0x1, UP0 ;  /* 0x000000013f077887 */ /* 0x000fe20008000000 */
[----:B------:R-:W-:-:S02]  /*1f80*/  CS2R R8, SRZ ;  /* 0x0000000000087805 */ /* 0x000fc4000001ff00 */
[----:B------:R-:W-:Y:S01]  /*1f90*/  CS2R R10, SRZ ;  /* 0x00000000000a7805 */ /* 0x000fe2000001ff00 */
[----:B------:R-:W-:Y:S01]  /*1fa0*/  QGMMA.64x256x32.F32.E5M2.E5M2 R24, gdesc[UR8], RZ, !UPT ;  /* 0x03e00000081879f3 */ /* 0x000fe2000c7038ff */
[----:B------:R2:W-:Y:S01]  /*1fb0*/  STL [R1+0x60], RZ ;  /* 0x000060ff01007387 */ /* 0x0005e20000100800 */
[----:B------:R-:W-:Y:S01]  /*1fc0*/  UIADD3 UR8, UR8, 0x2, URZ ;  /* 0x0000000208087890 */ /* 0x000fe2000fffe03f */
[----:B------:R-:W-:Y:S01]  /*1fd0*/  ISETP.NE.AND P0, PT, RZ, UR7, PT ;  /* 0x00000007ff007c0c */ /* 0x000fe2000bf05270 */
[----:B------:R-:W-:Y:S01]  /*1fe0*/  UIADD3 UR10, UR10, 0x2, URZ ;  /* 0x000000020a0a7890 */ /* 0x000fe2000fffe03f */
[----:B------:R2:W-:Y:S01]  /*1ff0*/  STL [R1+0x5c], RZ ;  /* 0x00005cff01007387 */ /* 0x0005e20000100800 */
[----:B------:R-:W-:Y:S01]  /*2000*/  UMOV UR9, 0x80000020 ;  /* 0x8000002000097882 */ /* 0x000fe20000000000 */
[----:B------:R-:W-:Y:S01]  /*2010*/  UMOV UR11, 0x80000020 ;  /* 0x80000020000b7882 */ /* 0x000fe20000000000 */
        /* <DEDUP_REMOVED lines=58> */
[----:B------:R-:W-:-:S03]  /*23c0*/  IMAD.MOV.U32 R226, RZ, RZ, RZ ;  /* 0x000000ffffe27224 */ /* 0x000fc600078e00ff */
[----:B------:R2:W-:Y:S04]  /*23d0*/  STL [R1+0x1c], RZ ;  /* 0x00001cff01007387 */ /* 0x0005e80000100800 */
[----:B------:R2:W-:Y:S04]  /*23e0*/  STL [R1+0x18], RZ ;  /* 0x000018ff01007387 */ /* 0x0005e80000100800 */
[----:B------:R2:W-:Y:S04]  /*23f0*/  STL [R1+0x14], RZ ;  /* 0x000014ff01007387 */ /* 0x0005e80000100800 */
[----:B------:R2:W-:Y:S04]  /*2400*/  STL [R1+0x10], RZ ;  /* 0x000010ff01007387 */ /* 0x0005e80000100800 */
[----:B------:R2:W-:Y:S04]  /*2410*/  STL [R1+0xc], RZ ;  /* 0x00000cff01007387 */ /* 0x0005e80000100800 */
[----:B------:R2:W-:Y:S04]  /*2420*/  STL [R1+0x8], RZ ;  /* 0x000008ff01007387 */ /* 0x0005e80000100800 */
[----:B------:R2:W-:Y:S04]  /*2430*/  STL [R1+0x4], RZ ;  /* 0x000004ff01007387 */ /* 0x0005e80000100800 */
[----:B------:R2:W-:Y:S01]  /*2440*/  STL [R1], RZ ;  /* 0x000000ff01007387 */ /* 0x0005e20000100800 */
[----:B------:R-:W-:Y:S01]  /*2450*/  QGMMA.64x256x32.F32.E5M2.E5M2 R24, gdesc[UR8], R24, gsb0 ;  /* 0x03e00000081879f3 */ /* 0x000fe20008003818 */
[----:B------:R-:W-:Y:S05]  /*2460*/  @!P0 BRA `(.L_x_22) ;  /* 0x0000000800808947 */ /* 0x000fea0003800000 */
[----:B------:R-:W-:Y:S02]  /*2470*/  WARPGROUP.DEPBAR.LE gsb0, 0x0 ;  /* 0x00008000000079c5 */ /* 0x000fe40000010000 */
[----:B------:R-:W-:-:S01]  /*2480*/  FADD R227, RZ, R122 ;  /* 0x0000007affe37221 */ /* 0x000fc20000000000 */
[----:B------:R-:W-:Y:S01]  /*2490*/  FADD R226, RZ, R24 ;  /* 0x00000018ffe27221 */ /* 0x000fe20000000000 */
[----:B------:R-:W-:-:S01]  /*24a0*/  FADD R225, RZ, R25 ;  /* 0x00000019ffe17221 */ /* 0x000fc20000000000 */
[----:B------:R-:W-:Y:S01]  /*24b0*/  FADD R224, RZ, R26 ;  /* 0x0000001affe07221 */ /* 0x000fe20000000000 */
[----:B------:R-:W-:-:S01]  /*24c0*/  FADD R223, RZ, R27 ;  /* 0x0000001bffdf7221 */ /* 0x000fc20000000000 */
[----:B------:R0:W-:Y:S01]  /*24d0*/  STL [R1], R227 ;  /* 0x000000e301007387 */ /* 0x0001e20000100800 */
[----:B------:R-:W-:-:S01]  /*24e0*/  FADD R222, RZ, R28 ;  /* 0x0000001cffde7221 */ /* 0x000fc20000000000 */
[----:B------:R-:W-:Y:S01]  /*24f0*/  FADD R221, RZ, R29 ;  /* 0x0000001dffdd7221 */ /* 0x000fe20000000000 */
[----:B------:R-:W-:-:S01]  /*2500*/  FADD R220, RZ, R30 ;  /* 0x0000001effdc7221 */ /* 0x000fc20000000000 */
[----:B------:R-:W-:Y:S01]  /*2510*/  FADD R219, RZ, R31 ;  /* 0x0000001fffdb7221 */ /* 0x000fe20000000000 */
[----:B------:R-:W-:-:S01]  /*2520*/  FADD R218, RZ, R32 ;  /* 0x00000020ffda7221 */ /* 0x000fc20000000000 */
[----:B------:R-:W-:Y:S01]  /*2530*/  FADD R217, RZ, R33 ;  /* 0x00000021ffd97221 */ /* 0x000fe20000000000 */
[----:B------:R-:W-:-:S01]  /*2540*/  FADD R216, RZ, R34 ;  /* 0x00000022ffd87221 */ /* 0x000fc20000000000 */
[----:B------:R-:W-:Y:S01]  /*2550*/  FADD R215, RZ, R35 ;  /* 0x00000023ffd77221 */ /* 0x000fe20000000000 */
[----:B------:R-:W-:-:S01]  /*2560*/  FADD R214, RZ, R36 ;  /* 0x00000024ffd67221 */ /* 0x000fc20000000000 */
[----:B0-----:R-:W-:Y:S01]  /*2570*/  FADD R227, RZ, R123 ;  /* 0x0000007bffe37221 */ /* 0x001fe20000000000 */
[----:B------:R-:W-:-:S01]  /*2580*/  FADD R213, RZ, R37 ;  /* 0x00000025ffd57221 */ /* 0x000fc20000000000 */
[----:B------:R-:W-:Y:S01]  /*2590*/  FADD R212, RZ, R38 ;  /* 0x00000026ffd47221 */ /* 0x000fe20000000000 */
[----:B------:R-:W-:-:S01]  /*25a0*/  FADD R211, RZ, R39 ;  /* 0x00000027ffd37221 */ /* 0x000fc20000000000 */
[----:B------:R-:W-:Y:S01]  /*25b0*/  FADD R210, RZ, R40 ;  /* 0x00000028ffd27221 */ /* 0x000fe20000000000 */
[----:B------:R0:W-:Y:S01]  /*25c0*/  STL [R1+0x4], R227 ;  /* 0x000004e301007387 */ /* 0x0001e20000100800 */
        /* <DEDUP_REMOVED lines=93> */
[----:B------:R-:W-:Y:S01]  /*2ba0*/  UMOV UR6, URZ ;  /* 0x0000003f00067c82 */ /* 0x000fe20008000000 */
[----:B0-----:R-:W-:-:S05]  /*2bb0*/  FADD R227, RZ, R130 ;  /* 0x00000082ffe37221 */ /* 0x001fca0000000000 */
[----:B------:R0:W-:Y:S02]  /*2bc0*/  STL [R1+0x20], R227 ;  /* 0x000020e301007387 */ /* 0x0001e40000100800 */
        /* <DEDUP_REMOVED lines=42> */
.L_x_22:
[----:B------:R-:W-:-:S04]  /*2e70*/  UIADD3 UR18, UR5, 0x1, URZ ;  /* 0x0000000105127890 */ /* 0x000fc8000fffe03f */
[----:B------:R-:W-:-:S04]  /*2e80*/  UISETP.NE.AND UP0, UPT, UR18, 0x3, UPT ;  /* 0x000000031200788c */ /* 0x000fc8000bf05270 */
[----:B------:R-:W-:Y:S02]  /*2e90*/  USEL UR8, URZ, 0x1, UP0 ;  /* 0x000000013f087887 */ /* 0x000fe40008000000 */
[----:B------:R-:W-:Y:S02]  /*2ea0*/  USEL UR18, UR18, URZ, UP0 ;  /* 0x0000003f12127287 */ /* 0x000fe40008000000 */
[----:B------:R-:W-:-:S06]  /*2eb0*/  ULOP3.LUT UR8, UR4, UR8, URZ, 0x3c, !UPT ;  /* 0x0000000804087292 */ /* 0x000fcc000f8e3c3f */
[----:B0-----:R-:W-:Y:S01]  /*2ec0*/  IMAD.U32 R227, RZ, RZ, UR8 ;  /* 0x00000008ffe37e24 */ /* 0x001fe2000f8e00ff */
[----:B------:R-:W-:-:S06]  /*2ed0*/  UMOV UR8, 0x1 ;  /* 0x0000000100087882 */ /* 0x000fcc0000000000 */
.L_x_17:
[----:B------:R-:W-:-:S04]  /*2ee0*/  UISETP.LT.AND UP0, UPT, UR12, 0x1, UPT ;  /* 0x000000010c00788c */ /* 0x000fc8000bf01270 */
[----:B------:R-:W-:-:S04]  /*2ef0*/  USEL UR9, UR12, 0x1, UP0 ;  /* 0x000000010c097887 */ /* 0x000fc80008000000 */
[----:B------:R-:W-:-:S04]  /*2f00*/  UIADD3 UR9, UR12, -UR9, URZ ;  /* 0x800000090c097290 */ /* 0x000fc8000fffe03f */
[----:B------:R-:W-:-:S06]  /*2f10*/  UISETP.GE.AND UP0, UPT, UR9, 0x1, UPT ;  /* 0x000000010900788c */ /* 0x000fcc000bf06270 */
[----:B------:R-:W-:-:S13]  /*2f20*/  PLOP3.LUT P0, PT, PT, PT, UP0, 0x80, 0x0 ;  /* 0x000000000000781c */ /* 0x000fda0003f0f008 */
[----:B------:R-:W-:Y:S05]  /*2f30*/  @!P0 BRA `(.L_x_23) ;  /* 0x0000001000a48947 */ /* 0x000fea0003800000 */
[----:B------:R-:W-:Y:S01]  /*2f40*/  IMAD.U32 R228, RZ, RZ, UR9 ;  /* 0x00000009ffe47e24 */ /* 0x000fe2000f8e00ff */
[----:B------:R-:W-:Y:S01]  /*2f50*/  UMOV UR23, UR5 ;  /* 0x0000000500177c82 */ /* 0x000fe20008000000 */
[----:B------:R-:W-:-:S05]  /*2f60*/  ULDC UR24, c[0x0][0x50c] ;  /* 0x0001430000187ab9 */ /* 0x000fca0000000800 */
.L_x_31:
[----:B------:R-:W-:-:S06]  /*2f70*/  UISETP.NE.AND UP0, UPT, UR21, 0x3, UPT ;  /* 0x000000031500788c */ /* 0x000fcc000bf05270 */
[----:B------:R-:W-:-:S13]  /*2f80*/  PLOP3.LUT P1, PT, PT, PT, UP0, 0x80, 0x0 ;  /* 0x000000000000781c */ /* 0x000fda0003f2f008 */
[----:B-1---5:R-:W-:Y:S05]  /*2f90*/  @!P1 BRA `(.L_x_24) ;  /* 0x0000000000049947 */ /* 0x022fea0003800000 */
[----:B------:R-:W-:Y:S01]  /*2fa0*/  BPT.TRAP 0x1 ;  /* 0x000000040000795c */ /* 0x000fe20000300000 */
.L_x_24:
[----:B------:R-:W0:Y:S01]  /*2fb0*/  S2UR UR9, SR_CgaCtaId ;  /* 0x00000000000979c3 */ /* 0x000e220000008800 */
[----:B------:R-:W-:Y:S01]  /*2fc0*/  UMOV UR14, 0x400 ;  /* 0x00000400000e7882 */ /* 0x000fe20000000000 */
[----:B------:R-:W-:Y:S01]  /*2fd0*/  SHF.L.U32 R229, R227, 0x1f, RZ ;  /* 0x0000001fe3e57819 */ /* 0x000fe200000006ff */
[----:B0-----:R-:W-:-:S04]  /*2fe0*/  ULEA UR14, UR9, UR14, 0x18 ;  /* 0x0000000e090e7291 */ /* 0x001fc8000f8ec03f */
[----:B------:R-:W-:-:S09]  /*2ff0*/  ULEA UR9, UR18, UR14, 0x3 ;  /* 0x0000000e12097291 */ /* 0x000fd2000f8e183f */
[----:B------:R0:W1:Y:S01]  /*3000*/  SYNCS.PHASECHK.TRANS64.TRYWAIT P0, [UR9], R229 ;  /* 0x000000e5ff0075a7 */ /* 0x0000620008000149 */
[----:B------:R-:W-:Y:S05]  /*3010*/  @!P1 BRA `(.L_x_25) ;  /* 0x0000000000049947 */ /* 0x000fea0003800000 */
[----:B------:R-:W-:Y:S01]  /*3020*/  BPT.TRAP 0x1 ;  /* 0x000000040000795c */ /* 0x000fe20000300000 */
.L_x_25:
[----:B-1----:R-:W-:Y:S05]  /*3030*/  @P0 BRA `(.L_x_26) ;  /* 0x0000000000080947 */ /* 0x002fea0003800000 */
[----:B------:R-:W1:Y:S02]  /*3040*/  SYNCS.PHASECHK.TRANS64.TRYWAIT P0, [UR9], R229 ;  /* 0x000000e5ff0075a7 */ /* 0x000e640008000149 */
[----:B-1----:R-:W-:Y:S05]  /*3050*/  @!P0 BRA `(.L_x_27) ;  /* 0x000000d0007c8947 */ /* 0x002fea0003800000 */
.L_x_26:
[----:B------:R-:W-:Y:S01]  /*3060*/  UIADD3 UR9, UR14, 0x6100, URZ ;  /* 0x000061000e097890 */ /* 0x000fe2000fffe03f */
[----:B------:R-:W-:Y:S01]  /*3070*/  WARPGROUP.ARRIVE ;  /* 0x00000000000079c5 */ /* 0x000fe20000000000 */
[----:B------:R-:W-:Y:S02]  /*3080*/  UISETP.NE.AND UP0, UPT, UR7, URZ, UPT ;  /* 0x0000003f0700728c */ /* 0x000fe4000bf05270 */
[----:B------:R-:W-:Y:S02]  /*3090*/  USHF.R.U32.HI UR9, URZ, 0x4, UR9 ;  /* 0x000000043f097899 */ /* 0x000fe40008011609 */
[----:B------:R-:W-:Y:S02]  /*30a0*/  USEL UR8, UR8, URZ, !UP0 ;  /* 0x0000003f08087287 */ /* 0x000fe4000c000000 */
[----:B------:R-:W-:Y:S02]  /*30b0*/  ULOP3.LUT UR9, UR9, 0x3fff, URZ, 0xc0, !UPT ;  /* 0x00003fff09097892 */ /* 0x000fe4000f8ec03f */
[----:B------:R-:W-:-:S02]  /*30c0*/  ULOP3.LUT UR7, UR15, 0x10000, URZ, 0xfc, !UPT ;  /* 0x000100000f077892 */ /* 0x000fc4000f8efc3f */
[----:B------:R-:W-:Y:S02]  /*30d0*/  ULOP3.LUT UR9, UR9, 0x10000, URZ, 0xfc, !UPT ;  /* 0x0001000009097892 */ /* 0x000fe4000f8efc3f */
[----:B------:R-:W-:Y:S02]  /*30e0*/  UISETP.NE.U32.AND UP0, UPT, UR8, URZ, UPT ;  /* 0x0000003f0800728c */ /* 0x000fe4000bf05070 */
[----:B------:R-:W-:Y:S02]  /*30f0*/  ULEA UR8, UR18, UR7, 0x9 ;  /* 0x0000000712087291 */ /* 0x000fe4000f8e483f */
[----:B------:R-:W-:Y:S01]  /*3100*/  ULEA UR10, UR18, UR9, 0xa ;  /* 0x00000009120a7291 */ /* 0x000fe2000f8e503f */
[----:B------:R-:W-:Y:S02]  /*3110*/  UMOV UR11, 0x80000020 ;  /* 0x80000020000b7882 */ /* 0x000fe40000000000 */
[----:B------:R-:W-:Y:S01]  /*3120*/  UMOV UR9, 0x80000020 ;  /* 0x8000002000097882 */ /* 0x000fe20000000000 */
[----:B------:R-:W-:-:S05]  /*3130*/  UIADD3 UR6, UR6, 0x2, URZ ;  /* 0x0000000206067890 */ /* 0x000fca000fffe03f */
[----:B------:R-:W-:Y:S01]  /*3140*/  QGMMA.64x256x32.F32.E5M2.E5M2 R24, gdesc[UR8], R24, UP0 ;  /* 0x03e00000081879f3 */ /* 0x000fe2000bf03818 */
[----:B------:R-:W-:Y:S02]  /*3150*/  UIADD3 UR8, UR8, 0x2, URZ ;  /* 0x0000000208087890 */ /* 0x000fe4000fffe03f */
[----:B------:R-:W-:Y:S01]  /*3160*/  UIADD3 UR10, UR10, 0x2, URZ ;  /* 0x000000020a0a7890 */ /* 0x000fe2000fffe03f */
[----:B------:R-:W-:Y:S01]  /*3170*/  UMOV UR9, 0x80000020 ;  /* 0x8000002000097882 */ /* 0x000fe20000000000 */
[----:B------:R-:W-:Y:S01]  /*3180*/  UMOV UR11, 0x80000020 ;  /* 0x80000020000b7882 */ /* 0x000fe20000000000 */
[----:B------:R-:W-:-:S04]  /*3190*/  UISETP.NE.AND UP0, UPT, UR6, UR24, UPT ;  /* 0x000000180600728c */ /* 0x000fc8000bf05270 */
[----:B------:R-:W-:-:S06]  /*31a0*/  USEL UR7, URZ, 0x1, UP0 ;  /* 0x000000013f077887 */ /* 0x000fcc0008000000 */
[----:B------:R-:W-:-:S12]  /*31b0*/  ISETP.NE.AND P0, PT, RZ, UR7, PT ;  /* 0x00000007ff007c0c */ /* 0x000fd8000bf05270 */
[----:B------:R-:W-:Y:S03]  /*31c0*/  QGMMA.64x256x32.F32.E5M2.E5M2 R24, gdesc[UR8], R24, gsb0 ;  /* 0x03e00000081879f3 */ /* 0x000fe60008003818 */
[----:B------:R-:W-:Y:S02]  /*31d0*/  WARPGROUP.DEPBAR.LE gsb0, 0x1 ;  /* 0x00008000000079c5 */ /* 0x000fe40000010100 */
[----:B------:R-:W-:Y:S05]  /*31e0*/  @!P0 BRA `(.L_x_28) ;  /* 0x0000000c00808947 */ /* 0x000fea0003800000 */
[----:B------:R-:W-:Y:S02]  /*31f0*/  WARPGROUP.DEPBAR.LE gsb0, 0x0 ;  /* 0x00008000000079c5 */ /* 0x000fe40000010000 */
[----:B------:R-:W-:-:S01]  /*3200*/  FADD R226, R24, R226 ;  /* 0x000000e218e27221 */ /* 0x000fc20000000000 */
[----:B------:R-:W-:Y:S01]  /*3210*/  FADD R225, R25, R225 ;  /* 0x000000e119e17221 */ /* 0x000fe20000000000 */
[----:B------:R1:W-:Y:S01]  /*3220*/  STL [R1+0x90], R227 ;  /* 0x000090e301007387 */ /* 0x0003e20000100800 */
[----:B------:R-:W-:-:S01]  /*3230*/  FADD R224, R26, R224 ;  /* 0x000000e01ae07221 */ /* 0x000fc20000000000 */
[----:B------:R-:W-:Y:S01]  /*3240*/  FADD R223, R27, R223 ;  /* 0x000000df1bdf7221 */ /* 0x000fe20000000000 */
[----:B------:R-:W-:-:S01]  /*3250*/  FADD R222, R28, R222 ;  /* 0x000000de1cde7221 */ /* 0x000fc20000000000 */
[----:B------:R-:W-:Y:S01]  /*3260*/  FADD R221, R29, R221 ;  /* 0x000000dd1ddd7221 */ /* 0x000fe20000000000 */
[----:B-1----:R-:W3:Y:S04]  /*3270*/  LDL.LU R227, [R1+0x30] ;  /* 0x0000300001e37983 */ /* 0x002ee80000300800 */
[----:B------:R1:W-:Y:S01]  /*3280*/  STL [R1+0x94], R226 ;  /* 0x000094e201007387 */ /* 0x0003e20000100800 */
[----:B------:R-:W-:-:S01]  /*3290*/  FADD R220, R30, R220 ;  /* 0x000000dc1edc7221 */ /* 0x000fc20000000000 */
[----:B------:R-:W-:-:S02]  /*32a0*/  FADD R219, R31, R219 ;  /* 0x000000db1fdb7221 */ /* 0x000fc40000000000 */
[----:B-1----:R-:W4:Y:S04]  /*32b0*/  LDL.LU R226, [R1+0x2c] ;  /* 0x00002c0001e27983 */ /* 0x002f280000300800 */
[----:B------:R1:W-:Y:S01]  /*32c0*/  STL [R1+0x98], R225 ;  /* 0x000098e101007387 */ /* 0x0003e20000100800 */
[----:B------:R-:W-:-:S03]  /*32d0*/  FADD R218, R32, R218 ;  /* 0x000000da20da7221 */ /* 0x000fc60000000000 */
[----:B-1----:R-:W2:Y:S04]  /*32e0*/  LDL.LU R225, [R1+0x28] ;  /* 0x0000280001e17983 */ /* 0x002ea80000300800 */
        /* <DEDUP_REMOVED lines=9> */
[----:B------:R1:W-:Y:S04]  /*3380*/  STL [R1+0xa8], R221 ;  /* 0x0000a8dd01007387 */ /* 0x0003e80000100800 */
        /* <DEDUP_REMOVED lines=12> */
[----:B-1----:R-:W2:Y:S01]  /*3450*/  LDL.LU R215, [R1] ;  /* 0x0000000001d77983 */ /* 0x002ea20000300800 */
[----:B------:R-:W-:-:S01]  /*3460*/  FADD R214, R36, R214 ;  /* 0x000000d624d67221 */ /* 0x000fc20000000000 */
[----:B------:R-:W-:Y:S01]  /*3470*/  FADD R213, R37, R213 ;  /* 0x000000d525d57221 */ /* 0x000fe20000000000 */
[----:B------:R-:W-:-:S01]  /*3480*/  FADD R212, R38, R212 ;  /* 0x000000d426d47221 */ /* 0x000fc20000000000 */
[----:B------:R-:W-:Y:S01]  /*3490*/  FADD R211, R39, R211 ;  /* 0x000000d327d37221 */ /* 0x000fe20000000000 */
[----:B------:R-:W-:-:S01]  /*34a0*/  FADD R210, R40, R210 ;  /* 0x000000d228d27221 */ /* 0x000fc20000000000 */
[----:B------:R-:W-:Y:S01]  /*34b0*/  STL [R1+0xc4], R214 ;  /* 0x0000c4d601007387 */ /* 0x000fe20000100800 */
        /* <DEDUP_REMOVED lines=11> */
[----:B------:R1:W-:Y:S01]  /*3570*/  STL [R1+0xd0], R211 ;  /* 0x0000d0d301007387 */ /* 0x0003e20000100800 */
[----:B------:R-:W-:-:S01]  /*3580*/  FADD R200, R50, R200 ;  /* 0x000000c832c87221 */ /* 0x000fc20000000000 */
[----:B------:R-:W-:Y:S01]  /*3590*/  FADD R199, R51, R199 ;  /* 0x000000c733c77221 */ /* 0x000fe20000000000 */
        /* <DEDUP_REMOVED lines=69> */
[----:B-----5:R-:W-:Y:S01]  /*39f0*/  FADD R0, R121, R0 ;  /* 0x0000000079007221 */ /* 0x020fe20000000000 */
[----:B---3--:R-:W-:-:S01]  /*3a00*/  FADD R227, R134, R227 ;  /* 0x000000e386e37221 */ /* 0x008fc20000000000 */
[----:B----4-:R-:W-:Y:S01]  /*3a10*/  FADD R226, R133, R226 ;  /* 0x000000e285e27221 */ /* 0x010fe20000000000 */
[----:B--2---:R-:W-:-:S01]  /*3a20*/  FADD R225, R132, R225 ;  /* 0x000000e184e17221 */ /* 0x004fc20000000000 */
        /* <DEDUP_REMOVED lines=9> */
[----:B------:R-:W-:-:S05]  /*3ac0*/  FADD R215, R122, R215 ;  /* 0x000000d77ad77221 */ /* 0x000fca0000000000 */
[----:B------:R2:W-:Y:S04]  /*3ad0*/  STL [R1], R215 ;  /* 0x000000d701007387 */ /* 0x0005e80000100800 */
[----:B------:R3:W-:Y:S04]  /*3ae0*/  STL [R1+0x4], R216 ;  /* 0x000004d801007387 */ /* 0x0007e80000100800 */
        /* <DEDUP_REMOVED lines=8> */
[----:B-1----:R-:W4:Y:S04]  /*3b70*/  LDL.LU R211, [R1+0x34] ;  /* 0x0000340001d37983 */ /* 0x002f280000300800 */
[----:B------:R1:W-:Y:S04]  /*3b80*/  STL [R1+0x28], R225 ;  /* 0x000028e101007387 */ /* 0x0003e80000100800 */
[----:B------:R-:W4:Y:S04]  /*3b90*/  LDL.LU R212, [R1+0x38] ;  /* 0x0000380001d47983 */ /* 0x000f280000300800 */
[----:B------:R1:W-:Y:S04]  /*3ba0*/  STL [R1+0x2c], R226 ;  /* 0x00002ce201007387 */ /* 0x0003e80000100800 */
[----:B------:R-:W4:Y:S04]  /*3bb0*/  LDL.LU R213, [R1+0x3c] ;  /* 0x00003c0001d57983 */ /* 0x000f280000300800 */
[----:B------:R1:W-:Y:S04]  /*3bc0*/  STL [R1+0x30], R227 ;  /* 0x000030e301007387 */ /* 0x0003e80000100800 */
[----:B------:R-:W4:Y:S04]  /*3bd0*/  LDL.LU R214, [R1+0x40] ;  /* 0x0000400001d67983 */ /* 0x000f280000300800 */
[----:B--2---:R-:W2:Y:S04]  /*3be0*/  LDL.LU R215, [R1+0x44] ;  /* 0x0000440001d77983 */ /* 0x004ea80000300800 */
[----:B---3--:R-:W3:Y:S04]  /*3bf0*/  LDL.LU R216, [R1+0x48] ;  /* 0x0000480001d87983 */ /* 0x008ee80000300800 */
[----:B----4-:R-:W4:Y:S04]  /*3c00*/  LDL.LU R217, [R1+0x4c] ;  /* 0x00004c0001d97983 */ /* 0x010f280000300800 */
[----:B0-----:R-:W4:Y:S04]  /*3c10*/  LDL.LU R218, [R1+0x50] ;  /* 0x0000500001da7983 */ /* 0x001f280000300800 */
[----:B------:R-:W4:Y:S04]  /*3c20*/  LDL.LU R219, [R1+0x54] ;  /* 0x0000540001db7983 */ /* 0x000f280000300800 */
[----:B------:R-:W4:Y:S04]  /*3c30*/  LDL.LU R220, [R1+0x58] ;  /* 0x0000580001dc7983 */ /* 0x000f280000300800 */
[----:B------:R-:W4:Y:S04]  /*3c40*/  LDL.LU R221, [R1+0x5c] ;  /* 0x00005c0001dd7983 */ /* 0x000f280000300800 */
[----:B------:R-:W4:Y:S04]  /*3c50*/  LDL.LU R222, [R1+0x60] ;  /* 0x0000600001de7983 */ /* 0x000f280000300800 */
[----:B------:R-:W4:Y:S04]  /*3c60*/  LDL.LU R223, [R1+0x64] ;  /* 0x0000640001df7983 */ /* 0x000f280000300800 */
[----:B------:R-:W4:Y:S04]  /*3c70*/  LDL.LU R224, [R1+0x68] ;  /* 0x0000680001e07983 */ /* 0x000f280000300800 */
[----:B-1----:R-:W4:Y:S04]  /*3c80*/  LDL.LU R225, [R1+0x6c] ;  /* 0x00006c0001e17983 */ /* 0x002f280000300800 */
[----:B------:R-:W4:Y:S04]  /*3c90*/  LDL.LU R226, [R1+0x70] ;  /* 0x0000700001e27983 */ /* 0x000f280000300800 */
[----:B------:R-:W4:Y:S01]  /*3ca0*/  LDL.LU R227, [R1+0x74] ;  /* 0x0000740001e37983 */ /* 0x000f220000300800 */
[----:B------:R-:W-:-:S05]  /*3cb0*/  FADD R211, R135, R211 ;  /* 0x000000d387d37221 */ /* 0x000fca0000000000 */
[----:B------:R0:W-:Y:S01]  /*3cc0*/  STL [R1+0x34], R211 ;  /* 0x000034d301007387 */ /* 0x0001e20000100800 */
[----:B------:R-:W-:-:S03]  /*3cd0*/  FADD R212, R136, R212 ;  /* 0x000000d488d47221 */ /* 0x000fc60000000000 */
[----:B0-----:R1:W5:Y:S01]  /*3ce0*/  LDL.LU R211, [R1+0xd0] ;  /* 0x0000d00001d37983 */ /* 0x0013620000300800 */
[----:B------:R-:W-:-:S03]  /*3cf0*/  FADD R213, R137, R213 ;  /* 0x000000d589d57221 */ /* 0x000fc60000000000 */
[----:B------:R0:W-:Y:S01]  /*3d00*/  STL [R1+0x38], R212 ;  /* 0x000038d401007387 */ /* 0x0001e20000100800 */
[----:B------:R-:W-:-:S01]  /*3d10*/  FADD R214, R138, R214 ;  /* 0x000000d68ad67221 */ /* 0x000fc20000000000 */
[----:B--2---:R-:W-:Y:S02]  /*3d20*/  FADD R215, R139, R215 ;  /* 0x000000d78bd77221 */ /* 0x004fe40000000000 */
[----:B0-----:R1:W5:Y:S01]  /*3d30*/  LDL.LU R212, [R1+0xcc] ;  /* 0x0000cc0001d47983 */ /* 0x0013620000300800 */
[----:B---3--:R-:W-:-:S03]  /*3d40*/  FADD R216, R140, R216 ;  /* 0x000000d88cd87221 */ /* 0x008fc60000000000 */
[----:B------:R0:W-:Y:S01]  /*3d50*/  STL [R1+0x3c], R213 ;  /* 0x00003cd501007387 */ /* 0x0001e20000100800 */
[----:B----4-:R-:W-:-:S03]  /*3d60*/  FADD R217, R141, R217 ;  /* 0x000000d98dd97221 */ /* 0x010fc60000000000 */
[----:B0-----:R1:W5:Y:S01]  /*3d70*/  LDL.LU R213, [R1+0xc8] ;  /* 0x0000c80001d57983 */ /* 0x0013620000300800 */
[----:B------:R-:W-:-:S03]  /*3d80*/  FADD R218, R142, R218 ;  /* 0x000000da8eda7221 */ /* 0x000fc60000000000 */
[----:B------:R0:W-:Y:S01]  /*3d90*/  STL [R1+0x40], R214 ;  /* 0x000040d601007387 */ /* 0x0001e20000100800 */
[----:B------:R-:W-:-:S01]  /*3da0*/  FADD R219, R143, R219 ;  /* 0x000000db8fdb7221 */ /* 0x000fc20000000000 */
[----:B------:R-:W-:Y:S02]  /*3db0*/  FADD R220, R144, R220 ;  /* 0x000000dc90dc7221 */ /* 0x000fe40000000000 */
[----:B0-----:R1:W5:Y:S04]  /*3dc0*/  LDL.LU R214, [R1+0xc4] ;  /* 0x0000c40001d67983 */ /* 0x0013680000300800 */
[----:B------:R0:W-:Y:S01]  /*3dd0*/  STL [R1+0x44], R215 ;  /* 0x000044d701007387 */ /* 0x0001e20000100800 */
[----:B------:R-:W-:-:S01]  /*3de0*/  FADD R221, R145, R221 ;  /* 0x000000dd91dd7221 */ /* 0x000fc20000000000 */
[----:B------:R-:W-:-:S02]  /*3df0*/  FADD R222, R146, R222 ;  /* 0x000000de92de7221 */ /* 0x000fc40000000000 */
[----:B0-----:R1:W5:Y:S04]  /*3e00*/  LDL.LU R215, [R1+0xc0] ;  /* 0x0000c00001d77983 */ /* 0x0013680000300800 */
[----:B------:R0:W-:Y:S01]  /*3e10*/  STL [R1+0x48], R216 ;  /* 0x000048d801007387 */ /* 0x0001e20000100800 */
[----:B------:R-:W-:-:S03]  /*3e20*/  FADD R223, R147, R223 ;  /* 0x000000df93df7221 */ /* 0x000fc60000000000 */
        /* <DEDUP_REMOVED lines=13> */
[----:B------:R0:W-:Y:S04]  /*3f00*/  STL [R1+0x5c], R221 ;  /* 0x00005cdd01007387 */ /* 0x0001e80000100800 */
        /* <DEDUP_REMOVED lines=12> */
[----:B0-----:R1:W5:Y:S01]  /*3fd0*/  LDL.LU R227, [R1+0x90] ;  /* 0x0000900001e37983 */ /* 0x0013620000300800 */
[----:B------:R-:W-:-:S05]  /*3fe0*/  UMOV UR6, URZ ;  /* 0x0000003f00067c82 */ /* 0x000fca0008000000 */
.L_x_28:
[----:B------:R-:W-:Y:S05]  /*3ff0*/  @!P1 BRA `(.L_x_29) ;  /* 0x0000000000049947 */ /* 0x000fea0003800000 */
[----:B------:R-:W-:Y:S01]  /*4000*/  BPT.TRAP 0x1 ;  /* 0x000000040000795c */ /* 0x000fe20000300000 */
.L_x_29:
[----:B------:R3:W-:Y:S04]  /*4010*/  STL [R1+0x94], R2 ;  /* 0x0000940201007387 */ /* 0x0007e80000100800 */
[----:B---3--:R-:W3:Y:S04]  /*4020*/  LDL R2, [R1+0x78] ;  /* 0x0000780001027983 */ /* 0x008ee80000100800 */
[----:B-----5:R4:W-:Y:S04]  /*4030*/  STL [R1+0x90], R0 ;  /* 0x0000900001007387 */ /* 0x0209e80000100800 */
[----:B----4-:R-:W4:Y:S01]  /*4040*/  LDL R0, [R1+0x7c] ;  /* 0x00007c0001007983 */ /* 0x010f220000100800 */
[----:B0-----:R-:W-:Y:S01]  /*4050*/  IMAD.U32 R229, RZ, RZ, UR23 ;  /* 0x00000017ffe57e24 */ /* 0x001fe2000f8e00ff */
[----:B---3--:R-:W-:-:S02]  /*4060*/  ISETP.NE.AND P0, PT, R2, RZ, PT ;  /* 0x000000ff0200720c */ /* 0x008fc40003f05270 */
[----:B------:R0:W5:Y:S11]  /*4070*/  LDL.LU R2, [R1+0x94] ;  /* 0x0000940001027983 */ /* 0x0001760000300800 */
[----:B------:R-:W-:-:S05]  /*4080*/  @P0 LEA R229, R229, UR14, 0x3 ;  /* 0x0000000ee5e50c11 */ /* 0x000fca000f8e18ff */
[----:B------:R-:W-:-:S05]  /*4090*/  @P0 VIADD R229, R229, 0x18 ;  /* 0x00000018e5e50836 */ /* 0x000fca0000000000 */
[----:B----4-:R-:W-:Y:S02]  /*40a0*/  @P0 PRMT R229, R0, 0x654, R229 ;  /* 0x0000065400e50816 */ /* 0x010fe400000000e5 */
[----:B------:R0:W5:Y:S01]  /*40b0*/  LDL.LU R0, [R1+0x90] ;  /* 0x0000900001007983 */ /* 0x0001620000300800 */
[----:B------:R-:W-:Y:S01]  /*40c0*/  UISETP.GT.U32.AND UP0, UPT, UR13, 0x1, UPT ;  /* 0x000000010d00788c */ /* 0x000fe2000bf04070 */
[----:B------:R0:W-:Y:S05]  /*40d0*/  @P0 SYNCS.ARRIVE.TRANS64.RED.A1T0 RZ, [R229+URZ], RZ ;  /* 0x000000ffe5ff09a7 */ /* 0x0001ea000810043f */
[----:B------:R-:W-:-:S13]  /*40e0*/  PLOP3.LUT P0, PT, PT, PT, UP0, 0x80, 0x0 ;  /* 0x000000000000781c */ /* 0x000fda0003f0f008 */
[----:B0-----:R-:W-:Y:S05]  /*40f0*/  @P0 BRA `(.L_x_30) ;  /* 0x0000000000040947 */ /* 0x001fea0003800000 */
[----:B------:R-:W-:Y:S01]  /*4100*/  BPT.TRAP 0x1 ;  /* 0x000000040000795c */ /* 0x000fe20000300000 */
.L_x_30:
[----:B------:R-:W-:Y:S01]  /*4110*/  UIADD3 UR18, UR18, 0x1, URZ ;  /* 0x0000000112127890 */ /* 0x000fe2000fffe03f */
[C---:B------:R-:W-:Y:S01]  /*4120*/  ISETP.GT.AND P0, PT, R228.reuse, 0x1, PT ;  /* 0x00000001e400780c */ /* 0x040fe20003f04270 */
[----:B------:R-:W-:Y:S01]  /*4130*/  UIADD3 UR23, UR23, 0x1, URZ ;  /* 0x0000000117177890 */ /* 0x000fe2000fffe03f */
[----:B------:R-:W-:Y:S01]  /*4140*/  VIADD R228, R228, 0xffffffff ;  /* 0xffffffffe4e47836 */ /* 0x000fe20000000000 */
[----:B------:R-:W-:Y:S02]  /*4150*/  UISETP.NE.AND UP0, UPT, UR18, 0x3, UPT ;  /* 0x000000031200788c */ /* 0x000fe4000bf05270 */
[----:B------:R-:W-:Y:S02]  /*4160*/  UISETP.NE.AND UP1, UPT, UR23, 0x3, UPT ;  /* 0x000000031700788c */ /* 0x000fe4000bf25270 */
[----:B------:R-:W-:Y:S02]  /*4170*/  USEL UR8, URZ, 0x1, UP0 ;  /* 0x000000013f087887 */ /* 0x000fe40008000000 */
[----:B------:R-:W-:-:S02]  /*4180*/  USEL UR18, UR18, URZ, UP0 ;  /* 0x0000003f12127287 */ /* 0x000fc40008000000 */
[----:B------:R-:W-:Y:S02]  /*4190*/  USEL UR23, UR23, URZ, UP1 ;  /* 0x0000003f17177287 */ /* 0x000fe40008800000 */
[----:B------:R-:W-:Y:S01]  /*41a0*/  LOP3.LUT R227, R227, UR8, RZ, 0x3c, !PT ;  /* 0x00000008e3e37c12 */ /* 0x000fe2000f8e3cff */
[----:B------:R-:W-:Y:S01]  /*41b0*/  UMOV UR8, 0x1 ;  /* 0x0000000100087882 */ /* 0x000fe20000000000 */
[----:B------:R-:W-:Y:S08]  /*41c0*/  @P0 BRA `(.L_x_31) ;  /* 0xffffffec00680947 */ /* 0x000ff0000383ffff */
.L_x_23:
[----:B------:R-:W-:-:S04]  /*41d0*/  UISETP.NE.AND UP0, UPT, UR6, URZ, UPT ;  /* 0x0000003f0600728c */ /* 0x000fc8000bf05270 */
[----:B------:R-:W-:-:S06]  /*41e0*/  USEL UR6, URZ, 0x1, !UP0 ;  /* 0x000000013f067887 */ /* 0x000fcc000c000000 */
[----:B------:R-:W-:-:S13]  /*41f0*/  ISETP.NE.AND P0, PT, RZ, UR6, PT ;  /* 0x00000006ff007c0c */ /* 0x000fda000bf05270 */
[----:B------:R-:W-:Y:S05]  /*4200*/  @!P0 BRA `(.L_x_32) ;  /* 0x0000000c00dc8947 */ /* 0x000fea0003800000 */
[----:B------:R-:W3:Y:S04]  /*4210*/  LDL.LU R227, [R1+0x74] ;  /* 0x0000740001e37983 */ /* 0x000ee80000300800 */
[----:B---3--:R0:W-:Y:S04]  /*4220*/  STL [R1+0x90], R227 ;  /* 0x000090e301007387 */ /* 0x0081e80000100800 */
[----:B0-----:R-:W3:Y:S04]  /*4230*/  LDL.LU R227, [R1+0x70] ;  /* 0x0000700001e37983 */ /* 0x001ee80000300800 */
        /* <DEDUP_REMOVED lines=55> */
[----:B0-----:R-:W3:Y:S01]  /*45b0*/  LDL.LU R227, [R1] ;  /* 0x0000000001e37983 */ /* 0x001ee20000300800 */
[----:B------:R-:W-:-:S02]  /*45c0*/  WARPGROUP.DEPBAR.LE gsb0, 0x0 ;  /* 0x00008000000079c5 */ /* 0x000fc40000010000 */
[----:B------:R-:W-:Y:S01]  /*45d0*/  FADD R226, R24, R226 ;  /* 0x000000e218e27221 */ /* 0x000fe20000000000 */
        /* <DEDUP_REMOVED lines=95> */
[----:B-----5:R-:W-:Y:S01]  /*4bd0*/  FADD R2, R120, R2 ;  /* 0x0000000278027221 */ /* 0x020fe20000000000 */
[----:B------:R-:W-:Y:S01]  /*4be0*/  FADD R0, R121, R0 ;  /* 0x0000000079007221 */ /* 0x000fe20000000000 */
[----:B---3--:R-:W-:-:S05]  /*4bf0*/  FADD R227, R122, R227 ;  /* 0x000000e37ae37221 */ /* 0x008fca0000000000 */
[----:B------:R0:W-:Y:S04]  /*4c00*/  STL [R1], R227 ;  /* 0x000000e301007387 */ /* 0x0001e80000100800 */
[----:B0-----:R-:W3:Y:S02]  /*4c10*/  LDL.LU R227, [R1+0x100] ;  /* 0x0001000001e37983 */ /* 0x001ee40000300800 */
[----:B---3--:R-:W-:-:S05]  /*4c20*/  FADD R227, R123, R227 ;  /* 0x000000e37be37221 */ /* 0x008fca0000000000 */
[----:B------:R0:W-:Y:S04]  /*4c30*/  STL [R1+0x4], R227 ;  /* 0x000004e301007387 */ /* 0x0001e80000100800 */
        /* <DEDUP_REMOVED lines=83> */
[----:B------:R0:W-:Y:S02]  /*5170*/  STL [R1+0x74], R227 ;  /* 0x000074e301007387 */ /* 0x0001e40000100800 */
.L_x_32:
[----:B------:R-:W-:Y:S02]  /*5180*/  WARPGROUP.DEPBAR.LE gsb0, 0x0 ;  /* 0x00008000000079c5 */ /* 0x000fe40000010000 */
[----:B------:R-:W3:Y:S02]  /*5190*/  LDC R24, c[0x0][0x28c] ;  /* 0x0000a300ff187b82 */ /* 0x000ee40000000800 */
[----:B---3--:R-:W-:-:S13]  /*51a0*/  ISETP.GE.AND P0, PT, R24, 0x1, PT ;  /* 0x000000011800780c */ /* 0x008fda0003f06270 */
[----:B------:R-:W-:Y:S05]  /*51b0*/  @!P0 BRA `(.L_x_33) ;  /* 0x0000000000648947 */ /* 0x000fea0003800000 */
[----:B------:R-:W-:-:S06]  /*51c0*/  UISETP.NE.AND UP0, UPT, UR21, 0x3, UPT ;  /* 0x000000031500788c */ /* 0x000fcc000bf05270 */
[----:B------:R-:W-:-:S13]  /*51d0*/  PLOP3.LUT P0, PT, PT, PT, UP0, 0x80, 0x0 ;  /* 0x000000000000781c */ /* 0x000fda0003f0f008 */
[----:B------:R-:W-:Y:S05]  /*51e0*/  @!P0 BRA `(.L_x_34) ;  /* 0x0000000000048947 */ /* 0x000fea0003800000 */
[----:B------:R-:W-:Y:S01]  /*51f0*/  BPT.TRAP 0x1 ;  /* 0x000000040000795c */ /* 0x000fe20000300000 */
.L_x_34:
[----:B0-----:R-:W3:Y:S01]  /*5200*/  LDL R227, [R1+0x78] ;  /* 0x0000780001e37983 */ /* 0x001ee20000100800 */
[----:B------:R-:W-:Y:S01]  /*5210*/  BSSY B0, `(.L_x_35) ;  /* 0x000000f000007945 */ /* 0x000fe20003800000 */
[----:B---3--:R-:W-:-:S13]  /*5220*/  ISETP.NE.AND P0, PT, R227, RZ, PT ;  /* 0x000000ffe300720c */ /* 0x008fda0003f05270 */
[----:B------:R-:W-:Y:S05]  /*5230*/  @!P0 BRA `(.L_x_36) ;  /* 0x0000000000308947 */ /* 0x000fea0003800000 */
[----:B------:R-:W3:Y:S01]  /*5240*/  LDL R227, [R1+0x7c] ;  /* 0x00007c0001e37983 */ /* 0x000ee20000100800 */
[----:B------:R-:W-:-:S04]  /*5250*/  UISETP.LT.AND UP0, UPT, UR12, 0x1, UPT ;  /* 0x000000010c00788c */ /* 0x000fc8000bf01270 */
[----:B------:R-:W-:-:S04]  /*5260*/  USEL UR8, UR12, 0x1, UP0 ;  /* 0x000000010c087887 */ /* 0x000fc80008000000 */
[----:B------:R-:W-:-:S04]  /*5270*/  UIADD3 UR8, UR5, UR12, -UR8 ;  /* 0x0000000c05087290 */ /* 0x000fc8000fffe808 */
[----:B------:R-:W-:-:S04]  /*5280*/  UIMAD.WIDE.U32 UR6, UR8, -0x55555555, URZ ;  /* 0xaaaaaaab080678a5 */ /* 0x000fc8000f8e003f */
[----:B------:R-:W-:-:S04]  /*5290*/  USHF.R.U32.HI UR6, URZ, 0x1, UR7 ;  /* 0x000000013f067899 */ /* 0x000fc80008011607 */
[----:B------:R-:W-:-:S04]  /*52a0*/  UIMAD UR8, UR6, -0x3, UR8 ;  /* 0xfffffffd060878a4 */ /* 0x000fc8000f8e0208 */
[----:B------:R-:W-:-:S04]  /*52b0*/  ULEA UR8, UR8, UR14, 0x3 ;  /* 0x0000000e08087291 */ /* 0x000fc8000f8e183f */
[----:B------:R-:W-:-:S06]  /*52c0*/  UIADD3 UR8, UR8, 0x18, URZ ;  /* 0x0000001808087890 */ /* 0x000fcc000fffe03f */
[----:B------:R-:W-:-:S05]  /*52d0*/  IMAD.U32 R24, RZ, RZ, UR8 ;  /* 0x00000008ff187e24 */ /* 0x000fca000f8e00ff */
[----:B---3--:R-:W-:-:S04]  /*52e0*/  PRMT R24, R227, 0x654, R24 ;  /* 0x00000654e3187816 */ /* 0x008fc80000000018 */
[----:B------:R0:W-:Y:S03]  /*52f0*/  SYNCS.ARRIVE.TRANS64.RED.A1T0 RZ, [R24+URZ], RZ ;  /* 0x000000ff18ff79a7 */ /* 0x0001e6000810043f */
.L_x_36:
[----:B------:R-:W-:Y:S05]  /*5300*/  BSYNC B0 ;  /* 0x0000000000007941 */ /* 0x000fea0003800000 */
.L_x_35:
[----:B------:R-:W-:-:S06]  /*5310*/  UISETP.GT.U32.AND UP0, UPT, UR13, 0x1, UPT ;  /* 0x000000010d00788c */ /* 0x000fcc000bf04070 */
[----:B------:R-:W-:-:S13]  /*5320*/  PLOP3.LUT P0, PT, PT, PT, UP0, 0x80, 0x0 ;  /* 0x000000000000781c */ /* 0x000fda0003f0f008 */
[----:B------:R-:W-:Y:S05]  /*5330*/  @P0 BRA `(.L_x_33) ;  /* 0x0000000000040947 */ /* 0x000fea0003800000 */
[----:B------:R-:W-:Y:S01]  /*5340*/  BPT.TRAP 0x1 ;  /* 0x000000040000795c */ /* 0x000fe20000300000 */
.L_x_33:
[----:B-----5:R3:W-:Y:S01]  /*5350*/  STL [R1+0x94], R2 ;  /* 0x0000940201007387 */ /* 0x0207e20000100800 */
[----:B------:R-:W4:Y:S01]  /*5360*/  LDC R28, c[0x0][0x288] ;  /* 0x0000a200ff1c7b82 */ /* 0x000f220000000800 */
[----:B------:R-:W-:Y:S02]  /*5370*/  UIADD3 UR9, UR12, UR5, URZ ;  /* 0x000000050c097290 */ /* 0x000fe4000fffe03f */
[----:B------:R0:W-:Y:S01]  /*5380*/  STL [R1+0x90], R0 ;  /* 0x0000900001007387 */ /* 0x0001e20000100800 */
[----:B------:R-:W-:Y:S01]  /*5390*/  USHF.R.S32.HI UR10, URZ, 0x1f, UR22 ;  /* 0x0000001f3f0a7899 */ /* 0x000fe20008011416 */
[----:B------:R-:W-:Y:S01]  /*53a0*/  ULDC.64 UR14, c[0x0][0x5d0] ;  /* 0x00017400000e7ab9 */ /* 0x000fe20000000a00 */
[----:B------:R-:W-:Y:S01]  /*53b0*/  ULDC UR11, c[0x0][0x284] ;  /* 0x0000a100000b7ab9 */ /* 0x000fe20000000800 */
[----:B---3--:R-:W3:Y:S01]  /*53c0*/  S2R R2, SR_TID.X ;  /* 0x0000000000027919 */ /* 0x008ee20000002100 */
[----:B0-----:R-:W2:Y:S04]  /*53d0*/  LDL.LU R0, [R1+0x88] ;  /* 0x0000880001007983 */ /* 0x001ea80000300800 */
[----:B------:R-:W4:Y:S01]  /*53e0*/  LDL.LU R227, [R1+0x8c] ;  /* 0x00008c0001e37983 */ /* 0x000f220000300800 */
[----:B------:R-:W-:-:S02]  /*53f0*/  UISETP.GT.U32.AND UP0, UPT, UR9, 0x2, UPT ;  /* 0x000000020900788c */ /* 0x000fc4000bf04070 */
[----:B------:R-:W-:Y:S01]  /*5400*/  UISETP.GE.U32.AND UP1, UPT, UR12, 0x3, UPT ;  /* 0x000000030c00788c */ /* 0x000fe2000bf26070 */
[--C-:B---3--:R-:W-:Y:S02]  /*5410*/  SHF.R.U32.HI R24, RZ, 0x2, R2.reuse ;  /* 0x00000002ff187819 */ /* 0x108fe40000011602 */
[----:B------:R-:W-:Y:S02]  /*5420*/  LOP3.LUT R26, R2, 0x60, RZ, 0xc0, !PT ;  /* 0x00000060021a7812 */ /* 0x000fe400078ec0ff */
[----:B------:R-:W-:Y:S02]  /*5430*/  SHF.R.U32.HI R27, RZ, 0x7, R2 ;  /* 0x00000007ff1b7819 */ /* 0x000fe40000011602 */
[----:B------:R-:W-:Y:S02]  /*5440*/  LOP3.LUT R25, R24, 0x7, RZ, 0xc0, !PT ;  /* 0x0000000718197812 */ /* 0x000fe400078ec0ff */
[----:B------:R-:W-:Y:S02]  /*5450*/  SHF.R.U32.HI R26, RZ, 0x1, R26 ;  /* 0x00000001ff1a7819 */ /* 0x000fe4000001161a */
[----:B------:R-:W-:-:S02]  /*5460*/  LOP3.LUT R24, R27, 0x1, RZ, 0xc0, !PT ;  /* 0x000000011b187812 */ /* 0x000fc400078ec0ff */
[----:B------:R-:W-:-:S03]  /*5470*/  IADD3 R29, RZ, -R26, -R25 ;  /* 0x8000001aff1d7210 */ /* 0x000fc60007ffe819 */
[C---:B------:R-:W-:Y:S02]  /*5480*/  IMAD.SHL.U32 R30, R24.reuse, 0x40, RZ ;  /* 0x00000040181e7824 */ /* 0x040fe400078e00ff */
[----:B------:R-:W-:Y:S02]  /*5490*/  IMAD R29, R24, -0x40, R29 ;  /* 0xffffffc0181d7824 */ /* 0x000fe400078e021d */
[----:B------:R-:W-:Y:S01]  /*54a0*/  IMAD.SHL.U32 R24, R2, 0x2, RZ ;  /* 0x0000000202187824 */ /* 0x000fe200078e00ff */
[----:B------:R-:W-:-:S04]  /*54b0*/  LOP3.LUT R27, R30, 0x40, R25, 0xe2, !PT ;  /* 0x000000401e1b7812 */ /* 0x000fc800078ee219 */
[----:B------:R-:W-:Y:S02]  /*54c0*/  LOP3.LUT R30, R24, 0x6, RZ, 0xc0, !PT ;  /* 0x00000006181e7812 */ /* 0x000fe400078ec0ff */
[----:B------:R-:W-:Y:S02]  /*54d0*/  LOP3.LUT R24, R2, 0x3, RZ, 0xc0, !PT ;  /* 0x0000000302187812 */ /* 0x000fe400078ec0ff */
[----:B------:R0:W5:Y:S01]  /*54e0*/  LDL.LU R2, [R1+0x94] ;  /* 0x0000940001027983 */ /* 0x0001620000300800 */
[----:B------:R-:W-:Y:S01]  /*54f0*/  UIMAD.WIDE.U32 UR6, UR9, -0x55555555, URZ ;  /* 0xaaaaaaab090678a5 */ /* 0x000fe2000f8e003f */
[----:B--2---:R-:W-:Y:S01]  /*5500*/  PRMT R30, R30, 0x6540, R0 ;  /* 0x000065401e1e7816 */ /* 0x004fe20000000000 */
[----:B------:R-:W-:Y:S02]  /*5510*/  IMAD.SHL.U32 R35, R0, 0x100, RZ ;  /* 0x0000010000237824 */ /* 0x000fe400078e00ff */
[----:B------:R0:W5:Y:S01]  /*5520*/  LDL.LU R0, [R1+0x90] ;  /* 0x0000900001007983 */ /* 0x0001620000300800 */
[----:B----4-:R-:W-:Y:S01]  /*5530*/  IMAD R34, R24, -0x2, R28 ;  /* 0xfffffffe18227824 */ /* 0x010fe200078e021c */
[----:B------:R-:W-:Y:S01]  /*5540*/  UIMAD UR5, UR10, UR14, URZ ;  /* 0x0000000e0a0572a4 */ /* 0x000fe2000f8e023f */
[----:B------:R-:W-:Y:S01]  /*5550*/  ISETP.GE.AND P0, PT, R35, R28, PT ;  /* 0x0000001c2300720c */ /* 0x000fe20003f06270 */
[C---:B------:R-:W-:Y:S01]  /*5560*/  IMAD.SHL.U32 R28, R227.reuse, 0x80, RZ ;  /* 0x00000080e31c7824 */ /* 0x040fe200078e00ff */
[----:B------:R-:W-:Y:S01]  /*5570*/  UISETP.LT.U32.AND UP0, UPT, UR12, 0x3, UP0 ;  /* 0x000000030c00788c */ /* 0x000fe20008701070 */
[--C-:B------:R-:W-:Y:S01]  /*5580*/  SHF.R.S32.HI R31, RZ, 0x1f, R30.reuse ;  /* 0x0000001fff1f7819 */ /* 0x100fe2000001141e */
[----:B------:R-:W-:Y:S01]  /*5590*/  UIMAD UR8, UR22, UR15, UR5 ;  /* 0x0000000f160872a4 */ /* 0x000fe2000f8e0205 */
[----:B------:R-:W-:Y:S01]  /*55a0*/  IMAD.U32 R25, RZ, RZ, UR14 ;  /* 0x0000000eff197e24 */ /* 0x000fe2000f8e00ff */
[C---:B------:R-:W-:Y:S01]  /*55b0*/  ISETP.GE.OR P0, PT, R28.reuse, UR11, P0 ;  /* 0x0000000b1c007c0c */ /* 0x040fe20008706670 */
[----:B------:R-:W-:Y:S01]  /*55c0*/  USEL UR5, URZ, 0x1, !UP0 ;  /* 0x000000013f057887 */ /* 0x000fe2000c000000 */
[----:B------:R-:W-:Y:S01]  /*55d0*/  IMAD.WIDE R32, R227, 0x80, RZ ;  /* 0x00000080e3207825 */ /* 0x000fe200078e02ff */
[----:B------:R-:W-:Y:S01]  /*55e0*/  USHF.R.U32.HI UR6, URZ, 0x1, UR7 ;  /* 0x000000013f067899 */ /* 0x000fe20008011607 */
[----:B------:R-:W-:Y:S01]  /*55f0*/  IADD3 R38, -R28, UR11, R29 ;  /* 0x0000000b1c267c10 */ /* 0x000fe2000fffe11d */
[----:B------:R-:W-:Y:S01]  /*5600*/  ULOP3.LUT UR4, UR4, UR5, URZ, 0x3c, !UPT ;  /* 0x0000000504047292 */ /* 0x000fe2000f8e3c3f */
[----:B------:R-:W-:Y:S01]  /*5610*/  IMAD.WIDE.U32 R24, R25, UR22, R30 ;  /* 0x0000001619187c25 */ /* 0x000fe2000f8e001e */
[----:B------:R-:W-:Y:S01]  /*5620*/  UIMAD UR5, UR6, -0x3, UR9 ;  /* 0xfffffffd060578a4 */ /* 0x000fe2000f8e0209 */
[----:B------:R-:W-:Y:S01]  /*5630*/  LOP3.LUT R39, R32, R27, R26, 0xfe, !PT ;  /* 0x0000001b20277212 */ /* 0x000fe200078efe1a */
[----:B------:R-:W-:Y:S01]  /*5640*/  @UP1 ULOP3.LUT UR4, UR4, 0x1, UR6, 0x78, !UPT ;  /* 0x0000000104041892 */ /* 0x000fe2000f8e7806 */
[----:B------:R-:W-:-:S02]  /*5650*/  VIADD R25, R25, UR8 ;  /* 0x0000000819197c36 */ /* 0x000fc40008000000 */
[----:B------:R-:W-:Y:S02]  /*5660*/  IMAD.IADD R35, R34, 0x1, -R35 ;  /* 0x0000000122237824 */ /* 0x000fe400078e0a23 */
[----:B------:R-:W-:Y:S01]  /*5670*/  IMAD.MOV.U32 R34, RZ, RZ, -0x1 ;  /* 0xffffffffff227424 */ /* 0x000fe200078e00ff */
[----:B0-----:R-:W-:Y:S06]  /*5680*/  @P0 BRA `(.L_x_37) ;  /* 0x0000008c00980947 */ /* 0x001fec0003800000 */
[----:B------:R-:W0:Y:S01]  /*5690*/  LDC.64 R28, c[0x0][0x5c8] ;  /* 0x00017200ff1c7b82 */ /* 0x000e220000000a00 */
[----:B------:R-:W-:Y:S01]  /*56a0*/  ULDC.64 UR6, c[0x0][0x5c0] ;  /* 0x0001700000067ab9 */ /* 0x000fe20000000a00 */
[----:B------:R-:W-:Y:S01]  /*56b0*/  BSSY B0, `(.L_x_37) ;  /* 0x00008e3000007945 */ /* 0x000fe20003800000 */
[-C--:B0-----:R-:W-:Y:S02]  /*56c0*/  IMAD R26, R33, R28.reuse, RZ ;  /* 0x0000001c211a7224 */ /* 0x081fe400078e02ff */
[----:B------:R-:W-:-:S04]  /*56d0*/  IMAD.WIDE.U32 R24, R39, R28, R24 ;  /* 0x0000001c27187225 */ /* 0x000fc800078e0018 */
[----:B------:R-:W-:Y:S01]  /*56e0*/  IMAD R27, R39, R29, R26 ;  /* 0x0000001d271b7224 */ /* 0x000fe200078e021a */
[----:B------:R-:W-:Y:S02]  /*56f0*/  LEA R26, P0, R28, R24, 0x3 ;  /* 0x000000181c1a7211 */ /* 0x000fe400078018ff */
[----:B------:R-:W-:Y:S01]  /*5700*/  IADD3 R24, P1, R24, UR6, RZ ;  /* 0x0000000618187c10 */ /* 0x000fe2000ff3e0ff */
[----:B------:R-:W-:Y:S01]  /*5710*/  IMAD.IADD R27, R25, 0x1, R27 ;  /* 0x00000001191b7824 */ /* 0x000fe200078e021b */
[----:B------:R-:W-:-:S04]  /*5720*/  IADD3 R26, P3, R26, UR6, RZ ;  /* 0x000000061a1a7c10 */ /* 0x000fc8000ff7e0ff */
[----:B------:R-:W-:Y:S02]  /*5730*/  LEA.HI.X R28, R28, R27, R29, 0x3, P0 ;  /* 0x0000001b1c1c7211 */ /* 0x000fe400000f1c1d */
[----:B------:R-:W-:Y:S02]  /*5740*/  FSETP.NEU.AND P0, PT, RZ, UR19, PT ;  /* 0x00000013ff007c0b */ /* 0x000fe4000bf0d000 */
[----:B------:R-:W-:Y:S02]  /*5750*/  IADD3.X R25, R27, UR7, RZ, P1, !PT ;  /* 0x000000071b197c10 */ /* 0x000fe40008ffe4ff */
[----:B------:R-:W-:-:S09]  /*5760*/  IADD3.X R27, R28, UR7, RZ, P3, !PT ;  /* 0x000000071c1b7c10 */ /* 0x000fd20009ffe4ff */
[----:B------:R-:W-:Y:S05]  /*5770*/  @!P0 BRA `(.L_x_38) ;  /* 0x0000006800d88947 */ /* 0x000fea0003800000 */
[----:B------:R-:W-:Y:S01]  /*5780*/  ULDC.64 UR8, c[0x0][0x5b8] ;  /* 0x00016e0000087ab9 */ /* 0x000fe20000000a00 */
[----:B------:R-:W-:Y:S01]  /*5790*/  ISETP.GE.AND P0, PT, R38, 0x1, PT ;  /* 0x000000012600780c */ /* 0x000fe20003f06270 */
[----:B------:R-:W-:Y:S02]  /*57a0*/  UIMAD UR6, UR10, UR8, URZ ;  /* 0x000000080a0672a4 */ /* 0x000fe4000f8e023f */
[----:B------:R-:W-:Y:S01]  /*57b0*/  IMAD.U32 R29, RZ, RZ, UR8 ;  /* 0x00000008ff1d7e24 */ /* 0x000fe2000f8e00ff */
[----:B------:R-:W-:Y:S01]  /*57c0*/  BSSY B1, `(.L_x_39) ;  /* 0x000000f000017945 */ /* 0x000fe20003800000 */
[----:B------:R-:W-:Y:S01]  /*57d0*/  ISETP.LT.OR P4, PT, R35, 0x1, !P0 ;  /* 0x000000012300780c */ /* 0x000fe20004781670 */
[----:B------:R-:W-:Y:S02]  /*57e0*/  UIMAD UR6, UR22, UR9, UR6 ;  /* 0x00000009160672a4 */ /* 0x000fe4000f8e0206 */
[----:B------:R-:W-:Y:S01]  /*57f0*/  IMAD.WIDE.U32 R30, R29, UR22, R30 ;  /* 0x000000161d1e7c25 */ /* 0x000fe2000f8e001e */
[----:B------:R-:W-:-:S03]  /*5800*/  ULDC.64 UR8, c[0x0][0x5a8] ;  /* 0x00016a0000087ab9 */ /* 0x000fc60000000a00 */
[----:B------:R-:W-:Y:S01]  /*5810*/  VIADD R31, R31, UR6 ;  /* 0x000000061f1f7c36 */ /* 0x000fe20008000000 */
[----:B------:R-:W-:Y:S02]  /*5820*/  ULDC.64 UR6, c[0x0][0x5b0] ;  /* 0x00016c0000067ab9 */ /* 0x000fe40000000a00 */
[----:B------:R-:W-:Y:S02]  /*5830*/  IMAD R36, R33, UR6, RZ ;  /* 0x0000000621247c24 */ /* 0x000fe4000f8e02ff */
[----:B------:R-:W-:-:S04]  /*5840*/  IMAD.WIDE.U32 R28, R39, UR6, R30 ;  /* 0x00000006271c7c25 */ /* 0x000fc8000f8e001e */
[--C-:B------:R-:W-:Y:S01]  /*5850*/  IMAD R37, R39, UR7, R36.reuse ;  /* 0x0000000727257c24 */ /* 0x100fe2000f8e0224 */
[----:B------:R-:W-:Y:S02]  /*5860*/  IADD3 R28, P1, R28, UR8, RZ ;  /* 0x000000081c1c7c10 */ /* 0x000fe4000ff3e0ff */
[----:B------:R-:W-:Y:S02]  /*5870*/  PRMT R36, RZ, 0x7610, R36 ;  /* 0x00007610ff247816 */ /* 0x000fe40000000024 */
[----:B------:R-:W-:Y:S01]  /*5880*/  IADD3.X R29, R29, UR9, R37, P1, !PT ;  /* 0x000000091d1d7c10 */ /* 0x000fe20008ffe425 */
[----:B------:R-:W-:Y:S08]  /*5890*/  @P4 BRA `(.L_x_40) ;  /* 0x0000000000044947 */ /* 0x000ff00003800000 */
[----:B------:R0:W5:Y:S02]  /*58a0*/  LDG.E.U8 R36, desc[UR16][R28.64] ;  /* 0x000000101c247981 */ /* 0x000164000c1e1100 */
.L_x_40:
[----:B------:R-:W-:Y:S05]  /*58b0*/  BSYNC B1 ;  /* 0x0000000000017941 */ /* 0x000fea0003800000 */
.L_x_39:
[----:B-----5:R-:W-:Y:S01]  /*58c0*/  LOP3.LUT R36, R36, 0xff, RZ, 0xc0, !PT ;  /* 0x000000ff24247812 */ /* 0x020fe200078ec0ff */
[----:B------:R-:W-:Y:S01]  /*58d0*/  BSSY B1, `(.L_x_41) ;  /* 0x000000b000017945 */ /* 0x000fe20003800000 */
[----:B------:R-:W-:Y:S02]  /*58e0*/  ISETP.LT.OR P3, PT, R35, 0x2, !P0 ;  /* 0x000000022300780c */ /* 0x000fe40004761670 */
[----:B------:R-:W-:-:S05]  /*58f0*/  F2FP.F16.E5M2.UNPACK_B R36, R36 ;  /* 0x00000024ff24723e */ /* 0x000fca00020004ff */
[----:B------:R-:W-:-:S05]  /*5900*/  HADD2.F32 R36, -RZ, R36.H0_H0 ;  /* 0x20000024ff247230 */ /* 0x000fca0000004100 */
[----:B------:R-:W-:Y:S01]  /*5910*/  FMUL R37, R36, UR19 ;  /* 0x0000001324257c20 */ /* 0x000fe20008400000 */
[----:B------:R-:W-:-:S03]  /*5920*/  PRMT R36, RZ, 0x7610, R36 ;  /* 0x00007610ff247816 */ /* 0x000fc60000000024 */
[----:B------:R-:W-:-:S05]  /*5930*/  FFMA R37, R226, UR20, R37 ;  /* 0x00000014e2257c23 */ /* 0x000fca0008000025 */
[----:B------:R-:W-:-:S05]  /*5940*/  F2FP.SATFINITE.E5M2.F32.PACK_AB_MERGE_C R37, RZ, R37, RZ ;  /* 0x00000025ff25723e */ /* 0x000fca00048060ff */
[----:B------:R2:W-:Y:S01]  /*5950*/  @!P4 STG.E.U8 desc[UR16][R24.64], R37 ;  /* 0x000000251800c986 */ /* 0x0005e2000c101110 */
[----:B------:R-:W-:Y:S05]  /*5960*/  @P3 BRA `(.L_x_42) ;  /* 0x0000000000043947 */ /* 0x000fea0003800000 */
[----:B------:R3:W5:Y:S02]  /*5970*/  LDG.E.U8 R36, desc[UR16][R28.64+0x1] ;  /* 0x000001101c247981 */ /* 0x000764000c1e1100 */
.L_x_42:
[----:B------:R-:W-:Y:S05]  /*5980*/  BSYNC B1 ;  /* 0x0000000000017941 */ /* 0x000fea0003800000 */
.L_x_41:
[----:B-----5:R-:W-:Y:S01]  /*5990*/  LOP3.LUT R36, R36, 0xff, RZ, 0xc0, !PT ;  /* 0x000000ff24247812 */ /* 0x020fe200078ec0ff */
[----:B------:R-:W-:Y:S01]  /*59a0*/  BSSY B1, `(.L_x_43) ;  /* 0x0000013000017945 */ /* 0x000fe20003800000 */
[----:B--2---:R-:W-:Y:S02]  /*59b0*/  IADD3 R37, P1, R39, 0x8, RZ ;  /* 0x0000000827257810 */ /* 0x004fe40007f3e0ff */
[----:B------:R-:W-:-:S03]  /*59c0*/  F2FP.F16.E5M2.UNPACK_B R36, R36 ;  /* 0x00000024ff24723e */ /* 0x000fc600020004ff */
[----:B------:R-:W-:Y:S01]  /*59d0*/  IMAD.X R32, RZ, RZ, R33, P1 ;  /* 0x000000ffff207224 */ /* 0x000fe200008e0621 */
[----:B------:R-:W-:Y:S01]  /*59e0*/  ISETP.GE.AND P1, PT, R38, 0x9, PT ;  /* 0x000000092600780c */ /* 0x000fe20003f26270 */
[----:B------:R-:W-:Y:S02]  /*59f0*/  HADD2.F32 R36, -RZ, R36.H0_H0 ;  /* 0x20000024ff247230 */ /* 0x000fe40000004100 */
[----:B------:R-:W-:Y:S01]  /*5a00*/  IMAD R32, R32, UR6, RZ ;  /* 0x0000000620207c24 */ /* 0x000fe2000f8e02ff */
[----:B------:R-:W-:Y:S01]  /*5a10*/  ISETP.LT.OR P5, PT, R35, 0x1, !P1 ;  /* 0x000000012300780c */ /* 0x000fe20004fa1670 */
[----:B------:R-:W-:-:S04]  /*5a20*/  IMAD.WIDE.U32 R30, R37, UR6, R30 ;  /* 0x00000006251e7c25 */ /* 0x000fc8000f8e001e */
[----:B------:R-:W-:Y:S01]  /*5a30*/  FMUL R36, R36, UR19 ;  /* 0x0000001324247c20 */ /* 0x000fe20008400000 */
[----:B------:R-:W-:-:S03]  /*5a40*/  IMAD R37, R37, UR7, R32 ;  /* 0x0000000725257c24 */ /* 0x000fc6000f8e0220 */
[----:B------:R-:W-:Y:S01]  /*5a50*/  FFMA R36, R225, UR20, R36 ;  /* 0x00000014e1247c23 */ /* 0x000fe20008000024 */
[----:B------:R-:W-:Y:S02]  /*5a60*/  IADD3 R30, P4, R30, UR8, RZ ;  /* 0x000000081e1e7c10 */ /* 0x000fe4000ff9e0ff */
[----:B------:R-:W-:Y:S02]  /*5a70*/  PRMT R32, RZ, 0x7610, R32 ;  /* 0x00007610ff207816 */ /* 0x000fe40000000020 */
[----:B------:R-:W-:Y:S02]  /*5a80*/  F2FP.SATFINITE.E5M2.F32.PACK_AB_MERGE_C R33, RZ, R36, RZ ;  /* 0x00000024ff21723e */ /* 0x000fe400048060ff */
[----:B------:R-:W-:-:S03]  /*5a90*/  IADD3.X R31, R31, UR9, R37, P4, !PT ;  /* 0x000000091f1f7c10 */ /* 0x000fc6000a7fe425 */
[----:B------:R2:W-:Y:S01]  /*5aa0*/  @!P3 STG.E.U8 desc[UR16][R24.64+0x1], R33 ;  /* 0x000001211800b986 */ /* 0x0005e2000c101110 */
[----:B------:R-:W-:Y:S05]  /*5ab0*/  @P5 BRA `(.L_x_44) ;  /* 0x0000000000045947 */ /* 0x000fea0003800000 */
[----:B------:R4:W5:Y:S02]  /*5ac0*/  LDG.E.U8 R32, desc[UR16][R30.64] ;  /* 0x000000101e207981 */ /* 0x000964000c1e1100 */
.L_x_44:
[----:B------:R-:W-:Y:S05]  /*5ad0*/  BSYNC B1 ;  /* 0x0000000000017941 */ /* 0x000fea0003800000 */
.L_x_43:
[----:B-----5:R-:W-:Y:S01]  /*5ae0*/  LOP3.LUT R32, R32, 0xff, RZ, 0xc0, !PT ;  /* 0x000000ff20207812 */ /* 0x020fe200078ec0ff */
[----:B------:R-:W-:Y:S01]  /*5af0*/  BSSY B1, `(.L_x_45) ;  /* 0x000000b000017945 */ /* 0x000fe20003800000 */
[----:B------:R-:W-:Y:S02]  /*5b00*/  ISETP.LT.OR P3, PT, R35, 0x2, !P1 ;  /* 0x000000022300780c */ /* 0x000fe40004f61670 */
[----:B------:R-:W-:-:S05]  /*5b10*/  F2FP.F16.E5M2.UNPACK_B R32, R32 ;  /* 0x00000020ff20723e */ /* 0x000fca00020004ff */
[----:B------:R-:W-:-:S05]  /*5b20*/  HADD2.F32 R32, -RZ, R32.H0_H0 ;  /* 0x20000020ff207230 */ /* 0x000fca0000004100 */
[----:B--2---:R-:W-:Y:S01]  /*5b30*/  FMUL R33, R32, UR19 ;  /* 0x0000001320217c20 */ /* 0x004fe20008400000 */
[----:B------:R-:W-:-:S03]  /*5b40*/  PRMT R32, RZ, 0x7610, R32 ;  /* 0x00007610ff207816 */ /* 0x000fc60000000020 */
[----:B------:R-:W-:-:S05]  /*5b50*/  FFMA R33, R224, UR20, R33 ;  /* 0x00000014e0217c23 */ /* 0x000fca0008000021 */
[----:B------:R-:W-:-:S05]  /*5b60*/  F2FP.SATFINITE.E5M2.F32.PACK_AB_MERGE_C R33, RZ, R33, RZ ;  /* 0x00000021ff21723e */ /* 0x000fca00048060ff */
[----:B------:R2:W-:Y:S01]  /*5b70*/  @!P5 STG.E.U8 desc[UR16][R26.64], R33 ;  /* 0x000000211a00d986 */ /* 0x0005e2000c101110 */
[----:B------:R-:W-:Y:S05]  /*5b80*/  @P3 BRA `(.L_x_46) ;  /* 0x0000000000043947 */ /* 0x000fea0003800000 */
[----:B------:R0:W5:Y:S02]  /*5b90*/  LDG.E.U8 R32, desc[UR16][R30.64+0x1] ;  /* 0x000001101e207981 */ /* 0x000164000c1e1100 */
.L_x_46:
[----:B------:R-:W-:Y:S05]  /*5ba0*/  BSYNC B1 ;  /* 0x0000000000017941 */ /* 0x000fea0003800000 */
.L_x_45:
[----:B-----5:R-:W-:Y:S01]  /*5bb0*/  LOP3.LUT R32, R32, 0xff, RZ, 0xc0, !PT ;  /* 0x000000ff20207812 */ /* 0x020fe200078ec0ff */
[----:B------:R-:W-:Y:S01]  /*5bc0*/  BSSY B1, `(.L_x_47) ;  /* 0x000000b000017945 */ /* 0x000fe20003800000 */
[----:B------:R-:W-:Y:S02]  /*5bd0*/  ISETP.LT.OR P4, PT, R35, 0x9, !P0 ;  /* 0x000000092300780c */ /* 0x000fe40004781670 */
[----:B------:R-:W-:-:S05]  /*5be0*/  F2FP.F16.E5M2.UNPACK_B R32, R32 ;  /* 0x00000020ff20723e */ /* 0x000fca00020004ff */
[----:B------:R-:W-:-:S05]  /*5bf0*/  HADD2.F32 R32, -RZ, R32.H0_H0 ;  /* 0x20000020ff207230 */ /* 0x000fca0000004100 */
[----:B------:R-:W-:-:S04]  /*5c00*/  FMUL R32, R32, UR19 ;  /* 0x0000001320207c20 */ /* 0x000fc80008400000 */
[----:B------:R-:W-:-:S05]  /*5c10*/  FFMA R32, R223, UR20, R32 ;  /* 0x00000014df207c23 */ /* 0x000fca0008000020 */
[----:B--2---:R-:W-:Y:S02]  /*5c20*/  F2FP.SATFINITE.E5M2.F32.PACK_AB_MERGE_C R33, RZ, R32, RZ ;  /* 0x00000020ff21723e */ /* 0x004fe400048060ff */
[----:B------:R-:W-:-:S03]  /*5c30*/  PRMT R32, RZ, 0x7610, R32 ;  /* 0x00007610ff207816 */ /* 0x000fc60000000020 */
[----:B------:R2:W-:Y:S01]  /*5c40*/  @!P3 STG.E.U8 desc[UR16][R26.64+0x1], R33 ;  /* 0x000001211a00b986 */ /* 0x0005e2000c101110 */
[----:B------:R-:W-:Y:S05]  /*5c50*/  @P4 BRA `(.L_x_48) ;  /* 0x0000000000044947 */ /* 0x000fea0003800000 */
[----:B------:R0:W5:Y:S02]  /*5c60*/  LDG.E.U8 R32, desc[UR16][R28.64+0x8] ;  /* 0x000008101c207981 */ /* 0x000164000c1e1100 */
.L_x_48:
[----:B------:R-:W-:Y:S05]  /*5c70*/  BSYNC B1 ;  /* 0x0000000000017941 */ /* 0x000fea0003800000 */
.L_x_47:
        /* <DEDUP_REMOVED lines=12> */
.L_x_50:
[----:B------:R-:W-:Y:S05]  /*5d40*/  BSYNC B1 ;  /* 0x0000000000017941 */ /* 0x000fea0003800000 */
.L_x_49:
        /* <DEDUP_REMOVED lines=12> */
.L_x_52:
[----:B------:R-:W-:Y:S05]  /*5e10*/  BSYNC B1 ;  /* 0x0000000000017941 */ /* 0x000fea0003800000 */
.L_x_51:
        /* <DEDUP_REMOVED lines=12> */
.L_x_54:
[----:B------:R-:W-:Y:S05]  /*5ee0*/  BSYNC B1 ;  /* 0x0000000000017941 */ /* 0x000fea0003800000 */
.L_x_53:
        /* <DEDUP_REMOVED lines=12> */
.L_x_56:
[----:B------:R-:W-:Y:S05]  /*5fb0*/  BSYNC B1 ;  /* 0x0000000000017941 */ /* 0x000fea0003800000 */
.L_x_55:
        /* <DEDUP_REMOVED lines=12> */
.L_x_58:
[----:B------:R-:W-:Y:S05]  /*6080*/  BSYNC B1 ;  /* 0x0000000000017941 */ /* 0x000fea0003800000 */
.L_x_57:
        /* <DEDUP_REMOVED lines=12> */
.L_x_60:
[----:B------:R-:W-:Y:S05]  /*6150*/  BSYNC B1 ;  /* 0x0000000000017941 */ /* 0x000fea0003800000 */
.L_x_59:
        /* <DEDUP_REMOVED lines=12> */
.L_x_62:
[----:B------:R-:W-:Y:S05]  /*6220*/  BSYNC B1 ;  /* 0x0000000000017941 */ /* 0x000fea0003800000 */
.L_x_61:
        /* <DEDUP_REMOVED lines=12> */
.L_x_64:
[----:B------:R-:W-:Y:S05]  /*62f0*/  BSYNC B1 ;  /* 0x0000000000017941 */ /* 0x000fea0003800000 */
.L_x_63:
        /* <DEDUP_REMOVED lines=12> */
.L_x_66:
[----:B------:R-:W-:Y:S05]  /*63c0*/  BSYNC B1 ;  /* 0x0000000000017941 */ /* 0x000fea0003800000 */
.L_x_65:
        /* <DEDUP_REMOVED lines=12> */
.L_x_68:
[----:B------:R-:W-:Y:S05]  /*6490*/  BSYNC B1 ;  /* 0x0000000000017941 */ /* 0x000fea0003800000 */
.L_x_67:
        /* <DEDUP_REMOVED lines=12> */
.L_x_70:
[----:B------:R-:W-:Y:S05]  /*6560*/  BSYNC B1 ;  /* 0x0000000000017941 */ /* 0x000fea0003800000 */
.L_x_69:
        /* <DEDUP_REMOVED lines=12> */
.L_x_72:
[----:B------:R-:W-:Y:S05]  /*6630*/  BSYNC B1 ;  /* 0x0000000000017941 */ /* 0x000fea0003800000 */
.L_x_71:
        /* <DEDUP_REMOVED lines=12> */
.L_x_74:
[----:B------:R-:W-:Y:S05]  /*6700*/  BSYNC B1 ;  /* 0x0000000000017941 */ /* 0x000fea0003800000 */
.L_x_73:
        /* <DEDUP_REMOVED lines=12> */
.L_x_76:
[----:B------:R-:W-:Y:S05]  /*67d0*/  BSYNC B1 ;  /* 0x0000000000017941 */ /* 0x000fea0003800000 */
.L_x_75:
        /* <DEDUP_REMOVED lines=12> */
.L_x_78:
[----:B------:R-:W-:Y:S05]  /*68a0*/  BSYNC B1 ;  /* 0x0000000000017941 */ /* 0x000fea0003800000 */
.L_x_77:
        /* <DEDUP_REMOVED lines=12> */
.L_x_80:
[----:B------:R-:W-:Y:S05]  /*6970*/  BSYNC B1 ;  /* 0x0000000000017941 */ /* 0x000fea0003800000 */
.L_x_79:
        /* <DEDUP_REMOVED lines=12> */
.L_x_82:
[----:B------:R-:W-:Y:S05]  /*6a40*/  BSYNC B1 ;  /* 0x0000000000017941 */ /* 0x000fea0003800000 */
.L_x_81:
        /* <DEDUP_REMOVED lines=12> */
.L_x_84:
[----:B------:R-:W-:Y:S05]  /*6b10*/  BSYNC B1 ;  /* 0x0000000000017941 */ /* 0x000fea0003800000 */
.L_x_83:
        /* <DEDUP_REMOVED lines=12> */
.L_x_86:
[----:B------:R-:W-:Y:S05]  /*6be0*/  BSYNC B1 ;  /* 0x0000000000017941 */ /* 0x000fea0003800000 */
.L_x_85:
        /* <DEDUP_REMOVED lines=12> */
.L_x_88:
[----:B------:R-:W-:Y:S05]  /*6cb0*/  BSYNC B1 ;  /* 0x0000000000017941 */ /* 0x000fea0003800000 */
.L_x_87:
        /* <DEDUP_REMOVED lines=12> */
.L_x_90:
[----:B------:R-:W-:Y:S05]  /*6d80*/  BSYNC B1 ;  /* 0x0000000000017941 */ /* 0x000fea0003800000 */
.L_x_89:
        /* <DEDUP_REMOVED lines=12> */
.L_x_92:
[----:B------:R-:W-:Y:S05]  /*6e50*/  BSYNC B1 ;  /* 0x0000000000017941 */ /* 0x000fea0003800000 */
.L_x_91:
        /* <DEDUP_REMOVED lines=12> */
.L_x_94:
[----:B------:R-:W-:Y:S05]  /*6f20*/  BSYNC B1 ;  /* 0x0000000000017941 */ /* 0x000fea0003800000 */
.L_x_93:
        /* <DEDUP_REMOVED lines=12> */
.L_x_96:
[----:B------:R-:W-:Y:S05]  /*6ff0*/  BSYNC B1 ;  /* 0x0000000000017941 */ /* 0x000fea0003800000 */
.L_x_95:
        /* <DEDUP_REMOVED lines=12> */
.L_x_98:
[----:B------:R-:W-:Y:S05]  /*70c0*/  BSYNC B1 ;  /* 0x0000000000017941 */ /* 0x000fea0003800000 */
.L_x_97:
        /* <DEDUP_REMOVED lines=12> */
.L_x_100:
[----:B------:R-:W-:Y:S05]  /*7190*/  BSYNC B1 ;  /* 0x0000000000017941 */ /* 0x000fea0003800000 */
.L_x_99:
        /* <DEDUP_REMOVED lines=12> */
.L_x_102:
[----:B------:R-:W-:Y:S05]  /*7260*/  BSYNC B1 ;  /* 0x0000000000017941 */ /* 0x000fea0003800000 */
.L_x_101:
        /* <DEDUP_REMOVED lines=12> */
.L_x_104:
[----:B------:R-:W-:Y:S05]  /*7330*/  BSYNC B1 ;  /* 0x0000000000017941 */ /* 0x000fea0003800000 */
.L_x_103:
        /* <DEDUP_REMOVED lines=12> */
.L_x_106:
[----:B------:R-:W-:Y:S05]  /*7400*/  BSYNC B1 ;  /* 0x0000000000017941 */ /* 0x000fea0003800000 */
.L_x_105:
        /* <DEDUP_REMOVED lines=12> */
.L_x_108:
[----:B------:R-:W-:Y:S05]  /*74d0*/  BSYNC B1 ;  /* 0x0000000000017941 */ /* 0x000fea0003800000 */
.L_x_107:
        /* <DEDUP_REMOVED lines=12> */
.L_x_110:
[----:B------:R-:W-:Y:S05]  /*75a0*/  BSYNC B1 ;  /* 0x0000000000017941 */ /* 0x000fea0003800000 */
.L_x_109:
        /* <DEDUP_REMOVED lines=12> */
.L_x_112:
[----:B------:R-:W-:Y:S05]  /*7670*/  BSYNC B1 ;  /* 0x0000000000017941 */ /* 0x000fea0003800000 */
.L_x_111:
        /* <DEDUP_REMOVED lines=12> */
.L_x_114:
[----:B------:R-:W-:Y:S05]  /*7740*/  BSYNC B1 ;  /* 0x0000000000017941 */ /* 0x000fea0003800000 */
.L_x_113:
        /* <DEDUP_REMOVED lines=12> */
.L_x_116:
[----:B------:R-:W-:Y:S05]  /*7810*/  BSYNC B1 ;  /* 0x0000000000017941 */ /* 0x000fea0003800000 */
.L_x_115:
        /* <DEDUP_REMOVED lines=12> */
.L_x_118:
[----:B------:R-:W-:Y:S05]  /*78e0*/  BSYNC B1 ;  /* 0x0000000000017941 */ /* 0x000fea0003800000 */
.L_x_117:
        /* <DEDUP_REMOVED lines=12> */
.L_x_120:
[----:B------:R-:W-:Y:S05]  /*79b0*/  BSYNC B1 ;  /* 0x0000000000017941 */ /* 0x000fea0003800000 */
.L_x_119:
        /* <DEDUP_REMOVED lines=12> */
.L_x_122:
[----:B------:R-:W-:Y:S05]  /*7a80*/  BSYNC B1 ;  /* 0x0000000000017941 */ /* 0x000fea0003800000 */
.L_x_121:
        /* <DEDUP_REMOVED lines=12> */
.L_x_124:
[----:B------:R-:W-:Y:S05]  /*7b50*/  BSYNC B1 ;  /* 0x0000000000017941 */ /* 0x000fea0003800000 */
.L_x_123:
        /* <DEDUP_REMOVED lines=12> */
.L_x_126:
[----:B------:R-:W-:Y:S05]  /*7c20*/  BSYNC B1 ;  /* 0x0000000000017941 */ /* 0x000fea0003800000 */
.L_x_125:
        /* <DEDUP_REMOVED lines=12> */
.L_x_128:
[----:B------:R-:W-:Y:S05]  /*7cf0*/  BSYNC B1 ;  /* 0x0000000000017941 */ /* 0x000fea0003800000 */
.L_x_127:
        /* <DEDUP_REMOVED lines=12> */
.L_x_130:
[----:B------:R-:W-:Y:S05]  /*7dc0*/  BSYNC B1 ;  /* 0x0000000000017941 */ /* 0x000fea0003800000 */
.L_x_129:
        /* <DEDUP_REMOVED lines=12> */
.L_x_132:
[----:B------:R-:W-:Y:S05]  /*7e90*/  BSYNC B1 ;  /* 0x0000000000017941 */ /* 0x000fea0003800000 */
.L_x_131:
        /* <DEDUP_REMOVED lines=12> */
.L_x_134:
[----:B------:R-:W-:Y:S05]  /*7f60*/  BSYNC B1 ;  /* 0x0000000000017941 */ /* 0x000fea0003800000 */
.L_x_133:
        /* <DEDUP_REMOVED lines=12> */
.L_x_136:
[----:B------:R-:W-:Y:S05]  /*8030*/  BSYNC B1 ;  /* 0x0000000000017941 */ /* 0x000fea0003800000 */
.L_x_135:
        /* <DEDUP_REMOVED lines=12> */
.L_x_138:
[----:B------:R-:W-:Y:S05]  /*8100*/  BSYNC B1 ;  /* 0x0000000000017941 */ /* 0x000fea0003800000 */
.L_x_137:
        /* <DEDUP_REMOVED lines=12> */
.L_x_140:
[----:B------:R-:W-:Y:S05]  /*81d0*/  BSYNC B1 ;  /* 0x0000000000017941 */ /* 0x000fea0003800000 */
.L_x_139:
        /* <DEDUP_REMOVED lines=12> */
.L_x_142:
[----:B------:R-:W-:Y:S05]  /*82a0*/  BSYNC B1 ;  /* 0x0000000000017941 */ /* 0x000fea0003800000 */
.L_x_141:
        /* <DEDUP_REMOVED lines=12> */
.L_x_144:
[----:B------:R-:W-:Y:S05]  /*8370*/  BSYNC B1 ;  /* 0x0000000000017941 */ /* 0x000fea0003800000 */
.L_x_143:
        /* <DEDUP_REMOVED lines=12> */
.L_x_146:
[----:B------:R-:W-:Y:S05]  /*8440*/  BSYNC B1 ;  /* 0x0000000000017941 */ /* 0x000fea0003800000 */
.L_x_145:
        /* <DEDUP_REMOVED lines=12> */
.L_x_148:
[----:B------:R-:W-:Y:S05]  /*8510*/  BSYNC B1 ;  /* 0x0000000000017941 */ /* 0x000fea0003800000 */
.L_x_147:
        /* <DEDUP_REMOVED lines=12> */
.L_x_150:
[----:B------:R-:W-:Y:S05]  /*85e0*/  BSYNC B1 ;  /* 0x0000000000017941 */ /* 0x000fea0003800000 */
.L_x_149:
        /* <DEDUP_REMOVED lines=12> */
.L_x_152:
[----:B------:R-:W-:Y:S05]  /*86b0*/  BSYNC B1 ;  /* 0x0000000000017941 */ /* 0x000fea0003800000 */
.L_x_151:
        /* <DEDUP_REMOVED lines=12> */
.L_x_154:
[----:B------:R-:W-:Y:S05]  /*8780*/  BSYNC B1 ;  /* 0x0000000000017941 */ /* 0x000fea0003800000 */
.L_x_153:
        /* <DEDUP_REMOVED lines=12> */
.L_x_156:
[----:B------:R-:W-:Y:S05]  /*8850*/  BSYNC B1 ;  /* 0x0000000000017941 */ /* 0x000fea0003800000 */
.L_x_155:
        /* <DEDUP_REMOVED lines=12> */
.L_x_158:
[----:B------:R-:W-:Y:S05]  /*8920*/  BSYNC B1 ;  /* 0x0000000000017941 */ /* 0x000fea0003800000 */
.L_x_157:
        /* <DEDUP_REMOVED lines=12> */
.L_x_160:
[----:B------:R-:W-:Y:S05]  /*89f0*/  BSYNC B1 ;  /* 0x0000000000017941 */ /* 0x000fea0003800000 */
.L_x_159:
        /* <DEDUP_REMOVED lines=12> */
.L_x_162:
[----:B------:R-:W-:Y:S05]  /*8ac0*/  BSYNC B1 ;  /* 0x0000000000017941 */ /* 0x000fea0003800000 */
.L_x_161:
        /* <DEDUP_REMOVED lines=12> */
.L_x_164:
[----:B------:R-:W-:Y:S05]  /*8b90*/  BSYNC B1 ;  /* 0x0000000000017941 */ /* 0x000fea0003800000 */
.L_x_163:
        /* <DEDUP_REMOVED lines=12> */
.L_x_166:
[----:B------:R-:W-:Y:S05]  /*8c60*/  BSYNC B1 ;  /* 0x0000000000017941 */ /* 0x000fea0003800000 */
.L_x_165:
        /* <DEDUP_REMOVED lines=12> */
.L_x_168:
[----:B------:R-:W-:Y:S05]  /*8d30*/  BSYNC B1 ;  /* 0x0000000000017941 */ /* 0x000fea0003800000 */
.L_x_167:
        /* <DEDUP_REMOVED lines=12> */
.L_x_170:
[----:B------:R-:W-:Y:S05]  /*8e00*/  BSYNC B1 ;  /* 0x0000000000017941 */ /* 0x000fea0003800000 */
.L_x_169:
        /* <DEDUP_REMOVED lines=12> */
.L_x_172:
[----:B------:R-:W-:Y:S05]  /*8ed0*/  BSYNC B1 ;  /* 0x0000000000017941 */ /* 0x000fea0003800000 */
.L_x_171:
        /* <DEDUP_REMOVED lines=12> */
.L_x_174:
[----:B------:R-:W-:Y:S05]  /*8fa0*/  BSYNC B1 ;  /* 0x0000000000017941 */ /* 0x000fea0003800000 */
.L_x_173:
        /* <DEDUP_REMOVED lines=12> */
.L_x_176:
[----:B------:R-:W-:Y:S05]  /*9070*/  BSYNC B1 ;  /* 0x0000000000017941 */ /* 0x000fea0003800000 */
.L_x_175:
        /* <DEDUP_REMOVED lines=12> */
.L_x_178:
[----:B------:R-:W-:Y:S05]  /*9140*/  BSYNC B1 ;  /* 0x0000000000017941 */ /* 0x000fea0003800000 */
.L_x_177:
        /* <DEDUP_REMOVED lines=12> */
.L_x_180:
[----:B------:R-:W-:Y:S05]  /*9210*/  BSYNC B1 ;  /* 0x0000000000017941 */ /* 0x000fea0003800000 */
.L_x_179:
        /* <DEDUP_REMOVED lines=12> */
.L_x_182:
[----:B------:R-:W-:Y:S05]  /*92e0*/  BSYNC B1 ;  /* 0x0000000000017941 */ /* 0x000fea0003800000 */
.L_x_181:
        /* <DEDUP_REMOVED lines=12> */
.L_x_184:
[----:B------:R-:W-:Y:S05]  /*93b0*/  BSYNC B1 ;  /* 0x0000000000017941 */ /* 0x000fea0003800000 */
.L_x_183:
        /* <DEDUP_REMOVED lines=12> */
.L_x_186:
[----:B------:R-:W-:Y:S05]  /*9480*/  BSYNC B1 ;  /* 0x0000000000017941 */ /* 0x000fea0003800000 */
.L_x_185:
        /* <DEDUP_REMOVED lines=12> */
.L_x_188:
[----:B------:R-:W-:Y:S05]  /*9550*/  BSYNC B1 ;  /* 0x0000000000017941 */ /* 0x000fea0003800000 */
.L_x_187:
        /* <DEDUP_REMOVED lines=12> */
.L_x_190:
[----:B------:R-:W-:Y:S05]  /*9620*/  BSYNC B1 ;  /* 0x0000000000017941 */ /* 0x000fea0003800000 */
.L_x_189:
[----:B-----5:R-:W-:Y:S01]  /*9630*/  LOP3.LUT R32, R32, 0xff, RZ, 0xc0, !PT ;  /* 0x000000ff20207812 */ /* 0x020fe200078ec0ff */
[----:B------:R-:W-:Y:S01]  /*9640*/  BSSY B1, `(.L_x_191) ;  /* 0x000000b000017945 */ /* 0x000fe20003800000 */
[----:B------:R-:W-:Y:S02]  /*9650*/  ISETP.LT.OR P4, PT, R35, 0x99, !P0 ;  /* 0x000000992300780c */ /* 0x000fe40004781670 */
[----:B------:R-:W-:-:S05]  /*9660*/  F2FP.F16.E5M2.UNPACK_B R32, R32 ;  /* 0x00000020ff20723e */ /* 0x000fca00020004ff */
[----:B------:R-:W-:-:S05]  /*9670*/  HADD2.F32 R32, -RZ, R32.H0_H0 ;  /* 0x20000020ff207230 */ /* 0x000fca0000004100 */
[----:B------:R-:W-:-:S04]  /*9680*/  FMUL R32, R32, UR19 ;  /* 0x0000001320207c20 */ /* 0x000fc80008400000 */
[----:B------:R-:W-:Y:S01]  /*9690*/  FFMA R32, R23, UR20, R32 ;  /* 0x0000001417207c23 */ /* 0x000fe20008000020 */
[----:B------:R-:W-:-:S04]  /*96a0*/  PRMT R23, RZ, 0x7610, R23 ;  /* 0x00007610ff177816 */ /* 0x000fc80000000017 */
[----:B--2---:R-:W-:-:S05]  /*96b0*/  F2FP.SATFINITE.E5M2.F32.PACK_AB_MERGE_C R33, RZ, R32, RZ ;  /* 0x00000020ff21723e */ /* 0x004fca00048060ff */
[----:B------:R2:W-:Y:S01]  /*96c0*/  @!P3 STG.E.U8 desc[UR16][R26.64+0x91], R33 ;  /* 0x000091211a00b986 */ /* 0x0005e2000c101110 */
[----:B------:R-:W-:Y:S05]  /*96d0*/  @P4 BRA `(.L_x_192) ;  /* 0x0000000000044947 */ /* 0x000fea0003800000 */
[----:B------:R0:W5:Y:S02]  /*96e0*/  LDG.E.U8 R23, desc[UR16][R28.64+0x98] ;  /* 0x000098101c177981 */ /* 0x000164000c1e1100 */
.L_x_192:
[----:B------:R-:W-:Y:S05]  /*96f0*/  BSYNC B1 ;  /* 0x0000000000017941 */ /* 0x000fea0003800000 */
.L_x_191:
        /* <DEDUP_REMOVED lines=8> */
[----:B------:R-:W-:-:S05]  /*9780*/  F2FP.SATFINITE.E5M2.F32.PACK_AB_MERGE_C R23, RZ, R23, RZ ;  /* 0x00000017ff17723e */ /* 0x000fca00048060ff */
[----:B------:R0:W-:Y:S01]  /*9790*/  @!P4 STG.E.U8 desc[UR16][R24.64+0x98], R23 ;  /* 0x000098171800c986 */ /* 0x0001e2000c101110 */
[----:B------:R-:W-:Y:S05]  /*97a0*/  @P3 BRA `(.L_x_194) ;  /* 0x0000000000043947 */ /* 0x000fea0003800000 */
[----:B------:R0:W5:Y:S02]  /*97b0*/  LDG.E.U8 R22, desc[UR16][R28.64+0x99] ;  /* 0x000099101c167981 */ /* 0x000164000c1e1100 */
.L_x_194:
[----:B------:R-:W-:Y:S05]  /*97c0*/  BSYNC B1 ;  /* 0x0000000000017941 */ /* 0x000fea0003800000 */
.L_x_193:
        /* <DEDUP_REMOVED lines=8> */
[----:B0-----:R-:W-:-:S05]  /*9850*/  F2FP.SATFINITE.E5M2.F32.PACK_AB_MERGE_C R23, RZ, R22, RZ ;  /* 0x00000016ff17723e */ /* 0x001fca00048060ff */
[----:B------:R0:W-:Y:S01]  /*9860*/  @!P3 STG.E.U8 desc[UR16][R24.64+0x99], R23 ;  /* 0x000099171800b986 */ /* 0x0001e2000c101110 */
[----:B------:R-:W-:Y:S05]  /*9870*/  @P4 BRA `(.L_x_196) ;  /* 0x0000000000044947 */ /* 0x000fea0003800000 */
[----:B------:R0:W5:Y:S02]  /*9880*/  LDG.E.U8 R21, desc[UR16][R30.64+0x98] ;  /* 0x000098101e157981 */ /* 0x000164000c1e1100 */
.L_x_196:
[----:B------:R-:W-:Y:S05]  /*9890*/  BSYNC B1 ;  /* 0x0000000000017941 */ /* 0x000fea0003800000 */
.L_x_195:
        /* <DEDUP_REMOVED lines=12> */
.L_x_198:
[----:B------:R-:W-:Y:S05]  /*9960*/  BSYNC B1 ;  /* 0x0000000000017941 */ /* 0x000fea0003800000 */
.L_x_197:
        /* <DEDUP_REMOVED lines=12> */
.L_x_200:
[----:B------:R-:W-:Y:S05]  /*9a30*/  BSYNC B1 ;  /* 0x0000000000017941 */ /* 0x000fea0003800000 */
.L_x_199:
        /* <DEDUP_REMOVED lines=12> */
.L_x_202:
[----:B------:R-:W-:Y:S05]  /*9b00*/  BSYNC B1 ;  /* 0x0000000000017941 */ /* 0x000fea0003800000 */
.L_x_201:
        /* <DEDUP_REMOVED lines=12> */
.L_x_204:
[----:B------:R-:W-:Y:S05]  /*9bd0*/  BSYNC B1 ;  /* 0x0000000000017941 */ /* 0x000fea0003800000 */
.L_x_203:
        /* <DEDUP_REMOVED lines=12> */
.L_x_206:
[----:B------:R-:W-:Y:S05]  /*9ca0*/  BSYNC B1 ;  /* 0x0000000000017941 */ /* 0x000fea0003800000 */
.L_x_205:
        /* <DEDUP_REMOVED lines=12> */
.L_x_208:
[----:B------:R-:W-:Y:S05]  /*9d70*/  BSYNC B1 ;  /* 0x0000000000017941 */ /* 0x000fea0003800000 */
.L_x_207:
        /* <DEDUP_REMOVED lines=12> */
.L_x_210:
[----:B------:R-:W-:Y:S05]  /*9e40*/  BSYNC B1 ;  /* 0x0000000000017941 */ /* 0x000fea0003800000 */
.L_x_209:
        /* <DEDUP_REMOVED lines=12> */
.L_x_212:
[----:B------:R-:W-:Y:S05]  /*9f10*/  BSYNC B1 ;  /* 0x0000000000017941 */ /* 0x000fea0003800000 */
.L_x_211:
        /* <DEDUP_REMOVED lines=12> */
.L_x_214:
[----:B------:R-:W-:Y:S05]  /*9fe0*/  BSYNC B1 ;  /* 0x0000000000017941 */ /* 0x000fea0003800000 */
.L_x_213:
        /* <DEDUP_REMOVED lines=12> */
.L_x_216:
[----:B------:R-:W-:Y:S05]  /*a0b0*/  BSYNC B1 ;  /* 0x0000000000017941 */ /* 0x000fea0003800000 */
.L_x_215:
        /* <DEDUP_REMOVED lines=12> */
.L_x_218:
[----:B------:R-:W-:Y:S05]  /*a180*/  BSYNC B1 ;  /* 0x0000000000017941 */ /* 0x000fea0003800000 */
.L_x_217:
        /* <DEDUP_REMOVED lines=12> */
.L_x_220:
[----:B------:R-:W-:Y:S05]  /*a250*/  BSYNC B1 ;  /* 0x0000000000017941 */ /* 0x000fea0003800000 */
.L_x_219:
        /* <DEDUP_REMOVED lines=12> */
.L_x_222:
[----:B------:R-:W-:Y:S05]  /*a320*/  BSYNC B1 ;  /* 0x0000000000017941 */ /* 0x000fea0003800000 */
.L_x_221:
        /* <DEDUP_REMOVED lines=12> */
.L_x_224:
[----:B------:R-:W-:Y:S05]  /*a3f0*/  BSYNC B1 ;  /* 0x0000000000017941 */ /* 0x000fea0003800000 */
.L_x_223:
        /* <DEDUP_REMOVED lines=12> */
.L_x_226:
[----:B------:R-:W-:Y:S05]  /*a4c0*/  BSYNC B1 ;  /* 0x0000000000017941 */ /* 0x000fea0003800000 */
.L_x_225:
        /* <DEDUP_REMOVED lines=12> */
.L_x_228:
[----:B------:R-:W-:Y:S05]  /*a590*/  BSYNC B1 ;  /* 0x0000000000017941 */ /* 0x000fea0003800000 */
.L_x_227:
        /* <DEDUP_REMOVED lines=12> */
.L_x_230:
[----:B------:R-:W-:Y:S05]  /*a660*/  BSYNC B1 ;  /* 0x0000000000017941 */ /* 0x000fea0003800000 */
.L_x_229:
        /* <DEDUP_REMOVED lines=12> */
.L_x_232:
[----:B------:R-:W-:Y:S05]  /*a730*/  BSYNC B1 ;  /* 0x0000000000017941 */ /* 0x000fea0003800000 */
.L_x_231:
        /* <DEDUP_REMOVED lines=12> */
.L_x_234:
[----:B------:R-:W-:Y:S05]  /*a800*/  BSYNC B1 ;  /* 0x0000000000017941 */ /* 0x000fea0003800000 */
.L_x_233:
[----:B-----5:R-:W-:Y:S01]  /*a810*/  LOP3.LUT R2, R2, 0xff, RZ, 0xc0, !PT ;  /* 0x000000ff02027812 */ /* 0x020fe200078ec0ff */
[----:B------:R-:W-:Y:S01]  /*a820*/  BSSY B1, `(.L_x_235) ;  /* 0x000000b000017945 */ /* 0x000fe20003800000 */
[----:B------:R-:W-:Y:S02]  /*a830*/  ISETP.LT.OR P4, PT, R35, 0xc1, !P1 ;  /* 0x000000c12300780c */ /* 0x000fe40004f81670 */
[----:B------:R-:W-:-:S05]  /*a840*/  F2FP.F16.E5M2.UNPACK_B R2, R2 ;  /* 0x00000002ff02723e */ /* 0x000fca00020004ff */
[----:B------:R-:W-:-:S05]  /*a850*/  HADD2.F32 R2, -RZ, R2.H0_H0 ;  /* 0x20000002ff027230 */ /* 0x000fca0000004100 */
[----:B0-----:R-:W-:-:S04]  /*a860*/  FMUL R3, R2, UR19 ;  /* 0x0000001302037c20 */ /* 0x001fc80008400000 */
[----:B------:R-:W-:Y:S01]  /*a870*/  FFMA R3, R0, UR20, R3 ;  /* 0x0000001400037c23 */ /* 0x000fe20008000003 */
[----:B------:R-:W-:-:S04]  /*a880*/  PRMT R0, RZ, 0x7610, R0 ;  /* 0x00007610ff007816 */ /* 0x000fc80000000000 */
[----:B------:R-:W-:-:S05]  /*a890*/  F2FP.SATFINITE.E5M2.F32.PACK_AB_MERGE_C R3, RZ, R3, RZ ;  /* 0x00000003ff03723e */ /* 0x000fca00048060ff */
[----:B------:R0:W-:Y:S01]  /*a8a0*/  @!P3 STG.E.U8 desc[UR16][R24.64+0xc1], R3 ;  /* 0x0000c1031800b986 */ /* 0x0001e2000c101110 */
[----:B------:R-:W-:Y:S05]  /*a8b0*/  @P4 BRA `(.L_x_236) ;  /* 0x0000000000044947 */ /* 0x000fea0003800000 */
[----:B------:R0:W5:Y:S02]  /*a8c0*/  LDG.E.U8 R0, desc[UR16][R30.64+0xc0] ;  /* 0x0000c0101e007981 */ /* 0x000164000c1e1100 */
.L_x_236:
[----:B------:R-:W-:Y:S05]  /*a8d0*/  BSYNC B1 ;  /* 0x0000000000017941 */ /* 0x000fea0003800000 */
.L_x_235:
[----:B------:R-:W2:Y:S01]  /*a8e0*/  LDL.LU R2, [R1] ;  /* 0x0000000001027983 */ /* 0x000ea20000300800 */
[----:B-----5:R-:W-:Y:S01]  /*a8f0*/  LOP3.LUT R0, R0, 0xff, RZ, 0xc0, !PT ;  /* 0x000000ff00007812 */ /* 0x020fe200078ec0ff */
[----:B------:R-:W-:Y:S01]  /*a900*/  BSSY B1, `(.L_x_237) ;  /* 0x000000b000017945 */ /* 0x000fe20003800000 */
[----:B------:R-:W-:Y:S02]  /*a910*/  ISETP.LT.OR P3, PT, R35, 0xc2, !P1 ;  /* 0x000000c22300780c */ /* 0x000fe40004f61670 */
[----:B------:R-:W-:-:S05]  /*a920*/  F2FP.F16.E5M2.UNPACK_B R0, R0 ;  /* 0x00000000ff00723e */ /* 0x000fca00020004ff */
[----:B------:R-:W-:-:S05]  /*a930*/  HADD2.F32 R0, -RZ, R0.H0_H0 ;  /* 0x20000000ff007230 */ /* 0x000fca0000004100 */
[----:B------:R-:W-:-:S04]  /*a940*/  FMUL R0, R0, UR19 ;  /* 0x0000001300007c20 */ /* 0x000fc80008400000 */
[----:B--2---:R-:W-:-:S05]  /*a950*/  FFMA R0, R2, UR20, R0 ;  /* 0x0000001402007c23 */ /* 0x004fca0008000000 */
[----:B0-----:R-:W-:Y:S02]  /*a960*/  F2FP.SATFINITE.E5M2.F32.PACK_AB_MERGE_C R3, RZ, R0, RZ ;  /* 0x00000000ff03723e */ /* 0x001fe400048060ff */
[----:B------:R-:W-:-:S03]  /*a970*/  PRMT R0, RZ, 0x7610, R0 ;  /* 0x00007610ff007816 */ /* 0x000fc60000000000 */
[----:B------:R0:W-:Y:S01]  /*a980*/  @!P4 STG.E.U8 desc[UR16][R26.64+0xc0], R3 ;  /* 0x0000c0031a00c986 */ /* 0x0001e2000c101110 */
[----:B------:R-:W-:Y:S05]  /*a990*/  @P3 BRA `(.L_x_238) ;  /* 0x0000000000043947 */ /* 0x000fea0003800000 */
[----:B------:R2:W5:Y:S02]  /*a9a0*/  LDG.E.U8 R0, desc[UR16][R30.64+0xc1] ;  /* 0x0000c1101e007981 */ /* 0x000564000c1e1100 */
.L_x_238:
[----:B------:R-:W-:Y:S05]  /*a9b0*/  BSYNC B1 ;  /* 0x0000000000017941 */ /* 0x000fea0003800000 */
.L_x_237:
[----:B------:R-:W3:Y:S01]  /*a9c0*/  LDL.LU R2, [R1+0x4] ;  /* 0x0000040001027983 */ /* 0x000ee20000300800 */
[----:B-----5:R-:W-:Y:S01]  /*a9d0*/  LOP3.LUT R0, R0, 0xff, RZ, 0xc0, !PT ;  /* 0x000000ff00007812 */ /* 0x020fe200078ec0ff */
[----:B------:R-:W-:Y:S01]  /*a9e0*/  BSSY B1, `(.L_x_239) ;  /* 0x000000b000017945 */ /* 0x000fe20003800000 */
[----:B------:R-:W-:Y:S02]  /*a9f0*/  ISETP.LT.OR P4, PT, R35, 0xc9, !P0 ;  /* 0x000000c92300780c */ /* 0x000fe40004781670 */
[----:B------:R-:W-:-:S05]  /*aa00*/  F2FP.F16.E5M2.UNPACK_B R0, R0 ;  /* 0x00000000ff00723e */ /* 0x000fca00020004ff */
[----:B------:R-:W-:-:S05]  /*aa10*/  HADD2.F32 R0, -RZ, R0.H0_H0 ;  /* 0x20000000ff007230 */ /* 0x000fca0000004100 */
[----:B------:R-:W-:-:S04]  /*aa20*/  FMUL R0, R0, UR19 ;  /* 0x0000001300007c20 */ /* 0x000fc80008400000 */
[----:B---3--:R-:W-:-:S05]  /*aa30*/  FFMA R0, R2, UR20, R0 ;  /* 0x0000001402007c23 */ /* 0x008fca0008000000 */
[----:B0-----:R-:W-:Y:S02]  /*aa40*/  F2FP.SATFINITE.E5M2.F32.PACK_AB_MERGE_C R3, RZ, R0, RZ ;  /* 0x00000000ff03723e */ /* 0x001fe400048060ff */
[----:B------:R-:W-:-:S03]  /*aa50*/  PRMT R0, RZ, 0x7610, R0 ;  /* 0x00007610ff007816 */ /* 0x000fc60000000000 */
[----:B------:R0:W-:Y:S01]  /*aa60*/  @!P3 STG.E.U8 desc[UR16][R26.64+0xc1], R3 ;  /* 0x0000c1031a00b986 */ /* 0x0001e2000c101110 */
[----:B------:R-:W-:Y:S05]  /*aa70*/  @P4 BRA `(.L_x_240) ;  /* 0x0000000000044947 */ /* 0x000fea0003800000 */
[----:B------:R3:W5:Y:S02]  /*aa80*/  LDG.E.U8 R0, desc[UR16][R28.64+0xc8] ;  /* 0x0000c8101c007981 */ /* 0x000764000c1e1100 */
.L_x_240:
[----:B------:R-:W-:Y:S05]  /*aa90*/  BSYNC B1 ;  /* 0x0000000000017941 */ /* 0x000fea0003800000 */
.L_x_239:
[----:B------:R-:W2:Y:S01]  /*aaa0*/  LDL.LU R2, [R1+0x8] ;  /* 0x0000080001027983 */ /* 0x000ea20000300800 */
        /* <DEDUP_REMOVED lines=12> */
.L_x_242:
[----:B------:R-:W-:Y:S05]  /*ab70*/  BSYNC B1 ;  /* 0x0000000000017941 */ /* 0x000fea0003800000 */
.L_x_241:
        /* <DEDUP_REMOVED lines=13> */
.L_x_244:
[----:B------:R-:W-:Y:S05]  /*ac50*/  BSYNC B1 ;  /* 0x0000000000017941 */ /* 0x000fea0003800000 */
.L_x_243:
        /* <DEDUP_REMOVED lines=13> */
.L_x_246:
[----:B------:R-:W-:Y:S05]  /*ad30*/  BSYNC B1 ;  /* 0x0000000000017941 */ /* 0x000fea0003800000 */
.L_x_245:
        /* <DEDUP_REMOVED lines=13> */
.L_x_248:
[----:B------:R-:W-:Y:S05]  /*ae10*/  BSYNC B1 ;  /* 0x0000000000017941 */ /* 0x000fea0003800000 */
.L_x_247:
        /* <DEDUP_REMOVED lines=13> */
.L_x_250:
[----:B------:R-:W-:Y:S05]  /*aef0*/  BSYNC B1 ;  /* 0x0000000000017941 */ /* 0x000fea0003800000 */
.L_x_249:
        /* <DEDUP_REMOVED lines=13> */
.L_x_252:
[----:B------:R-:W-:Y:S05]  /*afd0*/  BSYNC B1 ;  /* 0x0000000000017941 */ /* 0x000fea0003800000 */
.L_x_251:
        /* <DEDUP_REMOVED lines=13> */
.L_x_254:
[----:B------:R-:W-:Y:S05]  /*b0b0*/  BSYNC B1 ;  /* 0x0000000000017941 */ /* 0x000fea0003800000 */
.L_x_253:
        /* <DEDUP_REMOVED lines=13> */
.L_x_256:
[----:B------:R-:W-:Y:S05]  /*b190*/  BSYNC B1 ;  /* 0x0000000000017941 */ /* 0x000fea0003800000 */
.L_x_255:
        /* <DEDUP_REMOVED lines=13> */
.L_x_258:
[----:B------:R-:W-:Y:S05]  /*b270*/  BSYNC B1 ;  /* 0x0000000000017941 */ /* 0x000fea0003800000 */
.L_x_257:
        /* <DEDUP_REMOVED lines=13> */
.L_x_260:
[----:B------:R-:W-:Y:S05]  /*b350*/  BSYNC B1 ;  /* 0x0000000000017941 */ /* 0x000fea0003800000 */
.L_x_259:
        /* <DEDUP_REMOVED lines=13> */
.L_x_262:
[----:B------:R-:W-:Y:S05]  /*b430*/  BSYNC B1 ;  /* 0x0000000000017941 */ /* 0x000fea0003800000 */
.L_x_261:
        /* <DEDUP_REMOVED lines=13> */
.L_x_264:
[----:B------:R-:W-:Y:S05]  /*b510*/  BSYNC B1 ;  /* 0x0000000000017941 */ /* 0x000fea0003800000 */
.L_x_263:
        /* <DEDUP_REMOVED lines=13> */
.L_x_266:
[----:B------:R-:W-:Y:S05]  /*b5f0*/  BSYNC B1 ;  /* 0x0000000000017941 */ /* 0x000fea0003800000 */
.L_x_265:
        /* <DEDUP_REMOVED lines=13> */
.L_x_268:
[----:B------:R-:W-:Y:S05]  /*b6d0*/  BSYNC B1 ;  /* 0x0000000000017941 */ /* 0x000fea0003800000 */
.L_x_267:
        /* <DEDUP_REMOVED lines=13> */
.L_x_270:
[----:B------:R-:W-:Y:S05]  /*b7b0*/  BSYNC B1 ;  /* 0x0000000000017941 */ /* 0x000fea0003800000 */
.L_x_269:
        /* <DEDUP_REMOVED lines=13> */
.L_x_272:
[----:B------:R-:W-:Y:S05]  /*b890*/  BSYNC B1 ;  /* 0x0000000000017941 */ /* 0x000fea0003800000 */
.L_x_271:
        /* <DEDUP_REMOVED lines=13> */
.L_x_274:
[----:B------:R-:W-:Y:S05]  /*b970*/  BSYNC B1 ;  /* 0x0000000000017941 */ /* 0x000fea0003800000 */
.L_x_273:
        /* <DEDUP_REMOVED lines=13> */
.L_x_276:
[----:B------:R-:W-:Y:S05]  /*ba50*/  BSYNC B1 ;  /* 0x0000000000017941 */ /* 0x000fea0003800000 */
.L_x_275:
        /* <DEDUP_REMOVED lines=13> */
.L_x_278:
[----:B------:R-:W-:Y:S05]  /*bb30*/  BSYNC B1 ;  /* 0x0000000000017941 */ /* 0x000fea0003800000 */
.L_x_277:
        /* <DEDUP_REMOVED lines=13> */
.L_x_280:
[----:B------:R-:W-:Y:S05]  /*bc10*/  BSYNC B1 ;  /* 0x0000000000017941 */ /* 0x000fea0003800000 */
.L_x_279:
        /* <DEDUP_REMOVED lines=13> */
.L_x_282:
[----:B------:R-:W-:Y:S05]  /*bcf0*/  BSYNC B1 ;  /* 0x0000000000017941 */ /* 0x000fea0003800000 */
.L_x_281:
        /* <DEDUP_REMOVED lines=13> */
.L_x_284:
[----:B------:R-:W-:Y:S05]  /*bdd0*/  BSYNC B1 ;  /* 0x0000000000017941 */ /* 0x000fea0003800000 */
.L_x_283:
        /* <DEDUP_REMOVED lines=13> */
.L_x_286:
[----:B------:R-:W-:Y:S05]  /*beb0*/  BSYNC B1 ;  /* 0x0000000000017941 */ /* 0x000fea0003800000 */
.L_x_285:
        /* <DEDUP_REMOVED lines=13> */
.L_x_288:
[----:B------:R-:W-:Y:S05]  /*bf90*/  BSYNC B1 ;  /* 0x0000000000017941 */ /* 0x000fea0003800000 */
.L_x_287:
        /* <DEDUP_REMOVED lines=13> */
.L_x_290:
[----:B------:R-:W-:Y:S05]  /*c070*/  BSYNC B1 ;  /* 0x0000000000017941 */ /* 0x000fea0003800000 */
.L_x_289:
        /* <DEDUP_REMOVED lines=13> */
.L_x_292:
[----:B------:R-:W-:Y:S05]  /*c150*/  BSYNC B1 ;  /* 0x0000000000017941 */ /* 0x000fea0003800000 */
.L_x_291:
        /* <DEDUP_REMOVED lines=13> */
.L_x_294:
[----:B------:R-:W-:Y:S05]  /*c230*/  BSYNC B1 ;  /* 0x0000000000017941 */ /* 0x000fea0003800000 */
.L_x_293:
[----:B------:R-:W-:Y:S05]  /*c240*/  @P1 BRA `(.L_x_295) ;  /* 0x0000002000a41947 */ /* 0x000fea0003800000 */
[----:B------:R-:W2:Y:S01]  /*c250*/  LDL.LU R2, [R1+0x74] ;  /* 0x0000740001027983 */ /* 0x000ea20000300800 */
[----:B-----5:R-:W-:-:S04]  /*c260*/  LOP3.LUT R0, R0, 0xff, RZ, 0xc0, !PT ;  /* 0x000000ff00007812 */ /* 0x020fc800078ec0ff */
[----:B------:R-:W-:-:S05]  /*c270*/  F2FP.F16.E5M2.UNPACK_B R0, R0 ;  /* 0x00000000ff00723e */ /* 0x000fca00020004ff */
[----:B------:R-:W-:-:S05]  /*c280*/  HADD2.F32 R0, -RZ, R0.H0_H0 ;  /* 0x20000000ff007230 */ /* 0x000fca0000004100 */
[----:B------:R-:W-:-:S04]  /*c290*/  FMUL R0, R0, UR19 ;  /* 0x0000001300007c20 */ /* 0x000fc80008400000 */
[----:B--2---:R-:W-:-:S05]  /*c2a0*/  FFMA R0, R2, UR20, R0 ;  /* 0x0000001402007c23 */ /* 0x004fca0008000000 */
[----:B0-----:R-:W-:-:S05]  /*c2b0*/  F2FP.SATFINITE.E5M2.F32.PACK_AB_MERGE_C R3, RZ, R0, RZ ;  /* 0x00000000ff03723e */ /* 0x001fca00048060ff */
[----:B------:R0:W-:Y:S01]  /*c2c0*/  STG.E.U8 desc[UR16][R26.64+0xf9], R3 ;  /* 0x0000f9031a007986 */ /* 0x0001e2000c101110 */
[----:B------:R-:W-:Y:S05]  /*c2d0*/  BRA `(.L_x_295) ;  /* 0x0000002000807947 */ /* 0x000fea0003800000 */
.L_x_38:
[----:B------:R-:W-:Y:S01]  /*c2e0*/  ISETP.GE.AND P1, PT, R38, 0x1, PT ;  /* 0x000000012600780c */ /* 0x000fe20003f26270 */
[----:B------:R-:W-:Y:S01]  /*c2f0*/  FMUL R226, R226, UR20 ;  /* 0x00000014e2e27c20 */ /* 0x000fe20008400000 */
[----:B------:R-:W2:Y:S01]  /*c300*/  LDL.LU R227, [R1+0x10] ;  /* 0x0000100001e37983 */ /* 0x000ea20000300800 */
[----:B------:R-:W-:Y:S01]  /*c310*/  ISETP.GE.AND P0, PT, R38, 0x9, PT ;  /* 0x000000092600780c */ /* 0x000fe20003f06270 */
[----:B------:R-:W-:Y:S01]  /*c320*/  FMUL R225, R225, UR20 ;  /* 0x00000014e1e17c20 */ /* 0x000fe20008400000 */
[C---:B------:R-:W-:Y:S02]  /*c330*/  ISETP.LT.OR P4, PT, R35.reuse, 0x1, !P1 ;  /* 0x000000012300780c */ /* 0x040fe40004f81670 */
[C---:B------:R-:W-:Y:S02]  /*c340*/  ISETP.LT.OR P5, PT, R35.reuse, 0x2, !P1 ;  /* 0x000000022300780c */ /* 0x040fe40004fa1670 */
[----:B------:R-:W-:Y:S02]  /*c350*/  F2FP.SATFINITE.E5M2.F32.PACK_AB_MERGE_C R29, RZ, R226, RZ ;  /* 0x000000e2ff1d723e */ /* 0x000fe400048060ff */
[C---:B------:R-:W-:Y:S01]  /*c360*/  ISETP.LT.OR P3, PT, R35.reuse, 0x1, !P0 ;  /* 0x000000012300780c */ /* 0x040fe20004761670 */
[----:B------:R-:W-:Y:S01]  /*c370*/  FMUL R224, R224, UR20 ;  /* 0x00000014e0e07c20 */ /* 0x000fe20008400000 */
[----:B------:R-:W-:Y:S01]  /*c380*/  ISETP.LT.OR P6, PT, R35, 0xa, !P1 ;  /* 0x0000000a2300780c */ /* 0x000fe20004fc1670 */
[----:B------:R-:W-:Y:S01]  /*c390*/  FMUL R223, R223, UR20 ;  /* 0x00000014dfdf7c20 */ /* 0x000fe20008400000 */
[----:B------:R-:W-:Y:S01]  /*c3a0*/  F2FP.SATFINITE.E5M2.F32.PACK_AB_MERGE_C R225, RZ, R225, RZ ;  /* 0x000000e1ffe1723e */ /* 0x000fe200048060ff */
[----:B------:R-:W-:Y:S01]  /*c3b0*/  FMUL R221, R221, UR20 ;  /* 0x00000014dddd7c20 */ /* 0x000fe20008400000 */
[----:B------:R-:W-:Y:S01]  /*c3c0*/  FMUL R222, R222, UR20 ;  /* 0x00000014dede7c20 */ /* 0x000fe20008400000 */
[----:B------:R0:W-:Y:S01]  /*c3d0*/  @!P4 STG.E.U8 desc[UR16][R24.64], R29 ;  /* 0x0000001d1800c986 */ /* 0x0001e2000c101110 */
[----:B------:R-:W-:-:S02]  /*c3e0*/  ISETP.LT.OR P4, PT, R35, 0x2, !P0 ;  /* 0x000000022300780c */ /* 0x000fc40004781670 */
[----:B------:R-:W-:Y:S01]  /*c3f0*/  F2FP.SATFINITE.E5M2.F32.PACK_AB_MERGE_C R31, RZ, R224, RZ ;  /* 0x000000e0ff1f723e */ /* 0x000fe200048060ff */
[----:B------:R3:W-:Y:S01]  /*c400*/  @!P5 STG.E.U8 desc[UR16][R24.64+0x1], R225 ;  /* 0x000001e11800d986 */ /* 0x0007e2000c101110 */
[C---:B------:R-:W-:Y:S02]  /*c410*/  ISETP.LT.OR P5, PT, R35.reuse, 0x9, !P1 ;  /* 0x000000092300780c */ /* 0x040fe40004fa1670 */
[----:B------:R-:W-:Y:S01]  /*c420*/  F2FP.SATFINITE.E5M2.F32.PACK_AB_MERGE_C R223, RZ, R223, RZ ;  /* 0x000000dfffdf723e */ /* 0x000fe200048060ff */
[----:B------:R-:W-:Y:S01]  /*c430*/  FMUL R220, R220, UR20 ;  /* 0x00000014dcdc7c20 */ /* 0x000fe20008400000 */
[----:B------:R-:W-:Y:S01]  /*c440*/  F2FP.SATFINITE.E5M2.F32.PACK_AB_MERGE_C R221, RZ, R221, RZ ;  /* 0x000000ddffdd723e */ /* 0x000fe200048060ff */
[----:B------:R-:W-:Y:S01]  /*c450*/  @!P3 STG.E.U8 desc[UR16][R26.64], R31 ;  /* 0x0000001f1a00b986 */ /* 0x000fe2000c101110 */
[----:B------:R-:W-:-:S03]  /*c460*/  ISETP.LT.OR P3, PT, R35, 0x9, !P0 ;  /* 0x000000092300780c */ /* 0x000fc60004761670 */
[----:B------:R-:W-:Y:S01]  /*c470*/  @!P4 STG.E.U8 desc[UR16][R26.64+0x1], R223 ;  /* 0x000001df1a00c986 */ /* 0x000fe2000c101110 */
[----:B------:R-:W-:-:S03]  /*c480*/  ISETP.LT.OR P4, PT, R35, 0xa, !P0 ;  /* 0x0000000a2300780c */ /* 0x000fc60004781670 */
[----:B------:R-:W-:Y:S01]  /*c490*/  @!P6 STG.E.U8 desc[UR16][R24.64+0x9], R221 ;  /* 0x000009dd1800e986 */ /* 0x000fe2000c101110 */
[----:B------:R-:W-:Y:S01]  /*c4a0*/  ISETP.LT.OR P6, PT, R35, 0x12, !P1 ;  /* 0x000000122300780c */ /* 0x000fe20004fc1670 */
[----:B------:R-:W-:Y:S01]  /*c4b0*/  FMUL R219, R219, UR20 ;  /* 0x00000014dbdb7c20 */ /* 0x000fe20008400000 */
[----:B0-----:R-:W-:Y:S01]  /*c4c0*/  F2FP.SATFINITE.E5M2.F32.PACK_AB_MERGE_C R29, RZ, R222, RZ ;  /* 0x000000deff1d723e */ /* 0x001fe200048060ff */
[----:B------:R-:W-:Y:S01]  /*c4d0*/  FMUL R217, R217, UR20 ;  /* 0x00000014d9d97c20 */ /* 0x000fe20008400000 */
[----:B------:R-:W4:Y:S01]  /*c4e0*/  LDL.LU R226, [R1+0xc] ;  /* 0x00000c0001e27983 */ /* 0x000f220000300800 */
[----:B------:R-:W-:Y:S02]  /*c4f0*/  F2FP.SATFINITE.E5M2.F32.PACK_AB_MERGE_C R33, RZ, R220, RZ ;  /* 0x000000dcff21723e */ /* 0x000fe400048060ff */
[----:B------:R-:W-:Y:S01]  /*c500*/  F2FP.SATFINITE.E5M2.F32.PACK_AB_MERGE_C R219, RZ, R219, RZ ;  /* 0x000000dbffdb723e */ /* 0x000fe200048060ff */
[----:B------:R0:W-:Y:S01]  /*c510*/  @!P5 STG.E.U8 desc[UR16][R24.64+0x8], R29 ;  /* 0x0000081d1800d986 */ /* 0x0001e2000c101110 */
[----:B------:R-:W-:-:S02]  /*c520*/  ISETP.LT.OR P5, PT, R35, 0x11, !P1 ;  /* 0x000000112300780c */ /* 0x000fc40004fa1670 */
[----:B------:R-:W-:Y:S01]  /*c530*/  F2FP.SATFINITE.E5M2.F32.PACK_AB_MERGE_C R217, RZ, R217, RZ ;  /* 0x000000d9ffd9723e */ /* 0x000fe200048060ff */
[----:B---3--:R-:W3:Y:S01]  /*c540*/  LDL.LU R225, [R1+0x8] ;  /* 0x0000080001e17983 */ /* 0x008ee20000300800 */
[----:B------:R-:W-:-:S03]  /*c550*/  FMUL R218, R218, UR20 ;  /* 0x00000014dada7c20 */ /* 0x000fc60008400000 */
[----:B------:R-:W4:Y:S04]  /*c560*/  LDL.LU R224, [R1+0x4] ;  /* 0x0000040001e07983 */ /* 0x000f280000300800 */
[----:B------:R-:W3:Y:S01]  /*c570*/  LDL.LU R222, [R1] ;  /* 0x0000000001de7983 */ /* 0x000ee20000300800 */
[----:B0-----:R-:W-:Y:S01]  /*c580*/  F2FP.SATFINITE.E5M2.F32.PACK_AB_MERGE_C R29, RZ, R218, RZ ;  /* 0x000000daff1d723e */ /* 0x001fe200048060ff */
[----:B------:R-:W-:Y:S01]  /*c590*/  FMUL R216, R216, UR20 ;  /* 0x00000014d8d87c20 */ /* 0x000fe20008400000 */
[----:B------:R-:W-:Y:S01]  /*c5a0*/  FMUL R215, R215, UR20 ;  /* 0x00000014d7d77c20 */ /* 0x000fe20008400000 */
[----:B------:R0:W-:Y:S01]  /*c5b0*/  @!P3 STG.E.U8 desc[UR16][R26.64+0x8], R33 ;  /* 0x000008211a00b986 */ /* 0x0001e2000c101110 */
[----:B------:R-:W-:Y:S01]  /*c5c0*/  ISETP.LT.OR P3, PT, R35, 0x11, !P0 ;  /* 0x000000112300780c */ /* 0x000fe20004761670 */
[----:B------:R-:W-:Y:S01]  /*c5d0*/  FMUL R213, R213, UR20 ;  /* 0x00000014d5d57c20 */ /* 0x000fe20008400000 */
[----:B------:R-:W-:Y:S01]  /*c5e0*/  F2FP.SATFINITE.E5M2.F32.PACK_AB_MERGE_C R31, RZ, R216, RZ ;  /* 0x000000d8ff1f723e */ /* 0x000fe200048060ff */
[----:B------:R-:W-:Y:S01]  /*c5f0*/  @!P4 STG.E.U8 desc[UR16][R26.64+0x9], R219 ;  /* 0x000009db1a00c986 */ /* 0x000fe2000c101110 */
[C---:B------:R-:W-:Y:S01]  /*c600*/  ISETP.LT.OR P4, PT, R35.reuse, 0x12, !P0 ;  /* 0x000000122300780c */ /* 0x040fe20004781670 */
[----:B------:R-:W-:Y:S01]  /*c610*/  FMUL R214, R214, UR20 ;  /* 0x00000014d6d67c20 */ /* 0x000fe20008400000 */
[----:B------:R-:W-:Y:S01]  /*c620*/  F2FP.SATFINITE.E5M2.F32.PACK_AB_MERGE_C R215, RZ, R215, RZ ;  /* 0x000000d7ffd7723e */ /* 0x000fe200048060ff */
[----:B------:R-:W-:Y:S01]  /*c630*/  @!P6 STG.E.U8 desc[UR16][R24.64+0x11], R217 ;  /* 0x000011d91800e986 */ /* 0x000fe2000c101110 */
[C---:B------:R-:W-:Y:S01]  /*c640*/  ISETP.LT.OR P6, PT, R35.reuse, 0x1a, !P1 ;  /* 0x0000001a2300780c */ /* 0x040fe20004fc1670 */
[----:B------:R-:W-:Y:S01]  /*c650*/  FMUL R212, R212, UR20 ;  /* 0x00000014d4d47c20 */ /* 0x000fe20008400000 */
[----:B------:R-:W-:Y:S01]  /*c660*/  F2FP.SATFINITE.E5M2.F32.PACK_AB_MERGE_C R213, RZ, R213, RZ ;  /* 0x000000d5ffd5723e */ /* 0x000fe200048060ff */
[----:B------:R1:W-:Y:S01]  /*c670*/  @!P5 STG.E.U8 desc[UR16][R24.64+0x10], R29 ;  /* 0x0000101d1800d986 */ /* 0x0003e2000c101110 */
[----:B------:R-:W-:Y:S01]  /*c680*/  ISETP.LT.OR P5, PT, R35, 0x19, !P1 ;  /* 0x000000192300780c */ /* 0x000fe20004fa1670 */
[----:B------:R-:W-:Y:S01]  /*c690*/  FMUL R211, R211, UR20 ;  /* 0x00000014d3d37c20 */ /* 0x000fe20008400000 */
[----:B------:R-:W-:Y:S01]  /*c6a0*/  FMUL R209, R209, UR20 ;  /* 0x00000014d1d17c20 */ /* 0x000fe20008400000 */
[----:B------:R1:W-:Y:S01]  /*c6b0*/  @!P3 STG.E.U8 desc[UR16][R26.64+0x10], R31 ;  /* 0x0000101f1a00b986 */ /* 0x0003e2000c101110 */
[C---:B------:R-:W-:Y:S01]  /*c6c0*/  ISETP.LT.OR P3, PT, R35.reuse, 0x19, !P0 ;  /* 0x000000192300780c */ /* 0x040fe20004761670 */
[----:B------:R-:W-:Y:S01]  /*c6d0*/  FMUL R210, R210, UR20 ;  /* 0x00000014d2d27c20 */ /* 0x000fe20008400000 */
[----:B0-----:R-:W-:Y:S01]  /*c6e0*/  F2FP.SATFINITE.E5M2.F32.PACK_AB_MERGE_C R33, RZ, R212, RZ ;  /* 0x000000d4ff21723e */ /* 0x001fe200048060ff */
[----:B------:R-:W-:Y:S01]  /*c6f0*/  @!P4 STG.E.U8 desc[UR16][R26.64+0x11], R215 ;  /* 0x000011d71a00c986 */ /* 0x000fe2000c101110 */
[C---:B------:R-:W-:Y:S01]  /*c700*/  ISETP.LT.OR P4, PT, R35.reuse, 0x1a, !P0 ;  /* 0x0000001a2300780c */ /* 0x040fe20004781670 */
[----:B------:R-:W-:Y:S01]  /*c710*/  FMUL R208, R208, UR20 ;  /* 0x00000014d0d07c20 */ /* 0x000fe20008400000 */
[----:B------:R-:W-:Y:S01]  /*c720*/  F2FP.SATFINITE.E5M2.F32.PACK_AB_MERGE_C R211, RZ, R211, RZ ;  /* 0x000000d3ffd3723e */ /* 0x000fe200048060ff */
[----:B------:R-:W-:Y:S01]  /*c730*/  @!P6 STG.E.U8 desc[UR16][R24.64+0x19], R213 ;  /* 0x000019d51800e986 */ /* 0x000fe2000c101110 */
[----:B------:R-:W-:Y:S01]  /*c740*/  ISETP.LT.OR P6, PT, R35, 0x22, !P1 ;  /* 0x000000222300780c */ /* 0x000fe20004fc1670 */
[----:B------:R-:W-:Y:S01]  /*c750*/  FMUL R207, R207, UR20 ;  /* 0x00000014cfcf7c20 */ /* 0x000fe20008400000 */
[----:B-1----:R-:W-:Y:S01]  /*c760*/  F2FP.SATFINITE.E5M2.F32.PACK_AB_MERGE_C R29, RZ, R214, RZ ;  /* 0x000000d6ff1d723e */ /* 0x002fe200048060ff */
[----:B------:R-:W-:Y:S01]  /*c770*/  FMUL R205, R205, UR20 ;  /* 0x00000014cdcd7c20 */ /* 0x000fe20008400000 */
[----:B------:R-:W-:Y:S01]  /*c780*/  F2FP.SATFINITE.E5M2.F32.PACK_AB_MERGE_C R209, RZ, R209, RZ ;  /* 0x000000d1ffd1723e */ /* 0x000fe200048060ff */
[----:B------:R-:W-:Y:S01]  /*c790*/  FMUL R206, R206, UR20 ;  /* 0x00000014cece7c20 */ /* 0x000fe20008400000 */
[----:B------:R-:W-:Y:S01]  /*c7a0*/  F2FP.SATFINITE.E5M2.F32.PACK_AB_MERGE_C R31, RZ, R208, RZ ;  /* 0x000000d0ff1f723e */ /* 0x000fe200048060ff */
[----:B------:R0:W-:Y:S01]  /*c7b0*/  @!P5 STG.E.U8 desc[UR16][R24.64+0x18], R29 ;  /* 0x0000181d1800d986 */ /* 0x0001e2000c101110 */
[C---:B------:R-:W-:Y:S01]  /*c7c0*/  ISETP.LT.OR P5, PT, R35.reuse, 0x21, !P1 ;  /* 0x000000212300780c */ /* 0x040fe20004fa1670 */
[----:B------:R-:W-:Y:S01]  /*c7d0*/  FMUL R204, R204, UR20 ;  /* 0x00000014cccc7c20 */ /* 0x000fe20008400000 */
[----:B------:R-:W-:Y:S01]  /*c7e0*/  F2FP.SATFINITE.E5M2.F32.PACK_AB_MERGE_C R207, RZ, R207, RZ ;  /* 0x000000cfffcf723e */ /* 0x000fe200048060ff */
[----:B------:R1:W-:Y:S01]  /*c7f0*/  @!P3 STG.E.U8 desc[UR16][R26.64+0x18], R33 ;  /* 0x000018211a00b986 */ /* 0x0003e2000c101110 */
[----:B------:R-:W-:Y:S01]  /*c800*/  ISETP.LT.OR P3, PT, R35, 0x21, !P0 ;  /* 0x000000212300780c */ /* 0x000fe20004761670 */
[----:B------:R-:W-:Y:S01]  /*c810*/  FMUL R203, R203, UR20 ;  /* 0x00000014cbcb7c20 */ /* 0x000fe20008400000 */
[----:B------:R-:W-:Y:S01]  /*c820*/  F2FP.SATFINITE.E5M2.F32.PACK_AB_MERGE_C R205, RZ, R205, RZ ;  /* 0x000000cdffcd723e */ /* 0x000fe200048060ff */
[----:B------:R-:W-:Y:S01]  /*c830*/  @!P4 STG.E.U8 desc[UR16][R26.64+0x19], R211 ;  /* 0x000019d31a00c986 */ /* 0x000fe2000c101110 */
[----:B------:R-:W-:Y:S01]  /*c840*/  ISETP.LT.OR P4, PT, R35, 0x22, !P0 ;  /* 0x000000222300780c */ /* 0x000fe20004781670 */
[----:B------:R-:W-:Y:S01]  /*c850*/  FMUL R201, R201, UR20 ;  /* 0x00000014c9c97c20 */ /* 0x000fe20008400000 */
[----:B------:R-:W-:Y:S01]  /*c860*/  F2FP.SATFINITE.E5M2.F32.PACK_AB_MERGE_C R203, RZ, R203, RZ ;  /* 0x000000cbffcb723e */ /* 0x000fe200048060ff */
[----:B------:R-:W-:Y:S01]  /*c870*/  @!P6 STG.E.U8 desc[UR16][R24.64+0x21], R209 ;  /* 0x000021d11800e986 */ /* 0x000fe2000c101110 */
[----:B------:R-:W-:Y:S01]  /*c880*/  ISETP.LT.OR P6, PT, R35, 0x2a, !P1 ;  /* 0x0000002a2300780c */ /* 0x000fe20004fc1670 */
[----:B------:R-:W-:Y:S01]  /*c890*/  FMUL R202, R202, UR20 ;  /* 0x00000014caca7c20 */ /* 0x000fe20008400000 */
[----:B0-----:R-:W-:Y:S01]  /*c8a0*/  F2FP.SATFINITE.E5M2.F32.PACK_AB_MERGE_C R29, RZ, R210, RZ ;  /* 0x000000d2ff1d723e */ /* 0x001fe200048060ff */
[----:B------:R-:W-:Y:S01]  /*c8b0*/  FMUL R200, R200, UR20 ;  /* 0x00000014c8c87c20 */ /* 0x000fe20008400000 */
[----:B-1----:R-:W-:Y:S01]  /*c8c0*/  F2FP.SATFINITE.E5M2.F32.PACK_AB_MERGE_C R33, RZ, R204, RZ ;  /* 0x000000ccff21723e */ /* 0x002fe200048060ff */
[----:B------:R-:W-:Y:S01]  /*c8d0*/  FMUL R199, R199, UR20 ;  /* 0x00000014c7c77c20 */ /* 0x000fe20008400000 */
[----:B------:R-:W-:Y:S01]  /*c8e0*/  F2FP.SATFINITE.E5M2.F32.PACK_AB_MERGE_C R201, RZ, R201, RZ ;  /* 0x000000c9ffc9723e */ /* 0x000fe200048060ff */
[----:B------:R0:W-:Y:S01]  /*c8f0*/  @!P5 STG.E.U8 desc[UR16][R24.64+0x20], R29 ;  /* 0x0000201d1800d986 */ /* 0x0001e2000c101110 */
[----:B------:R-:W-:Y:S01]  /*c900*/  ISETP.LT.OR P5, PT, R35, 0x29, !P1 ;  /* 0x000000292300780c */ /* 0x000fe20004fa1670 */
[----:B------:R-:W-:Y:S01]  /*c910*/  FMUL R197, R197, UR20 ;  /* 0x00000014c5c57c20 */ /* 0x000fe20008400000 */
[----:B------:R-:W-:Y:S01]  /*c920*/  F2FP.SATFINITE.E5M2.F32.PACK_AB_MERGE_C R199, RZ, R199, RZ ;  /* 0x000000c7ffc7723e */ /* 0x000fe200048060ff */
[----:B------:R1:W-:Y:S01]  /*c930*/  @!P3 STG.E.U8 desc[UR16][R26.64+0x20], R31 ;  /* 0x0000201f1a00b986 */ /* 0x0003e2000c101110 */
[C---:B------:R-:W-:Y:S01]  /*c940*/  ISETP.LT.OR P3, PT, R35.reuse, 0x29, !P0 ;  /* 0x000000292300780c */ /* 0x040fe20004761670 */
[----:B------:R-:W-:Y:S01]  /*c950*/  FMUL R198, R198, UR20 ;  /* 0x00000014c6c67c20 */ /* 0x000fe20008400000 */
[----:B------:R-:W-:Y:S01]  /*c960*/  F2FP.SATFINITE.E5M2.F32.PACK_AB_MERGE_C R197, RZ, R197, RZ ;  /* 0x000000c5ffc5723e */ /* 0x000fe200048060ff */
[----:B------:R-:W-:Y:S01]  /*c970*/  @!P4 STG.E.U8 desc[UR16][R26.64+0x21], R207 ;  /* 0x000021cf1a00c986 */ /* 0x000fe2000c101110 */
[----:B------:R-:W-:Y:S01]  /*c980*/  ISETP.LT.OR P4, PT, R35, 0x2a, !P0 ;  /* 0x0000002a2300780c */ /* 0x000fe20004781670 */
[----:B------:R-:W-:Y:S01]  /*c990*/  FMUL R196, R196, UR20 ;  /* 0x00000014c4c47c20 */ /* 0x000fe20008400000 */
[----:B------:R-:W-:Y:S01]  /*c9a0*/  FMUL R195, R195, UR20 ;  /* 0x00000014c3c37c20 */ /* 0x000fe20008400000 */
        /* <DEDUP_REMOVED lines=27> */
[----:B------:R-:W-:Y:S01]  /*cb60*/  FMUL R186, R186, UR20 ;  /* 0x00000014baba7c20 */ /* 0x000fe20008400000 */
        /* <DEDUP_REMOVED lines=156> */
[----:B-----5:R-:W-:Y:S01]  /*d530*/  FMUL R0, R0, UR20 ;  /* 0x0000001400007c20 */ /* 0x020fe20008400000 */
[----:B-1----:R-:W-:Y:S01]  /*d540*/  F2FP.SATFINITE.E5M2.F32.PACK_AB_MERGE_C R33, RZ, R164, RZ ;  /* 0x000000a4ff21723e */ /* 0x002fe200048060ff */
        /* <DEDUP_REMOVED lines=9> */
[----:B------:R-:W-:Y:S01]  /*d5e0*/  FMUL R4, R4, UR20 ;  /* 0x0000001404047c20 */ /* 0x000fe20008400000 */
[----:B------:R-:W-:Y:S01]  /*d5f0*/  @!P4 STG.E.U8 desc[UR16][R26.64+0x71], R167 ;  /* 0x000071a71a00c986 */ /* 0x000fe2000c101110 */
[----:B------:R-:W-:-:S03]  /*d600*/  ISETP.LT.OR P4, PT, R35, 0x7a, !P0 ;  /* 0x0000007a2300780c */ /* 0x000fc60004781670 */
[----:B------:R-:W-:Y:S01]  /*d610*/  @!P6 STG.E.U8 desc[UR16][R24.64+0x79], R165 ;  /* 0x000079a51800e986 */ /* 0x000fe2000c101110 */
[----:B------:R-:W-:Y:S02]  /*d620*/  ISETP.LT.OR P6, PT, R35, 0x82, !P1 ;  /* 0x000000822300780c */ /* 0x000fe40004fc1670 */
[----:B0-----:R-:W-:Y:S01]  /*d630*/  F2FP.SATFINITE.E5M2.F32.PACK_AB_MERGE_C R29, RZ, R166, RZ ;  /* 0x000000a6ff1d723e */ /* 0x001fe200048060ff */
[----:B------:R-:W4:Y:S01]  /*d640*/  LDL.LU R220, [R1+0x14] ;  /* 0x0000140001dc7983 */ /* 0x000f220000300800 */
[----:B-1----:R-:W-:-:S03]  /*d650*/  F2FP.SATFINITE.E5M2.F32.PACK_AB_MERGE_C R31, RZ, R160, RZ ;  /* 0x000000a0ff1f723e */ /* 0x002fc600048060ff */
[----:B------:R0:W-:Y:S01]  /*d660*/  @!P5 STG.E.U8 desc[UR16][R24.64+0x78], R29 ;  /* 0x0000781d1800d986 */ /* 0x0001e2000c101110 */
[----:B------:R-:W-:-:S03]  /*d670*/  ISETP.LT.OR P5, PT, R35, 0x81, !P1 ;  /* 0x000000812300780c */ /* 0x000fc60004fa1670 */
[----:B------:R1:W-:Y:S01]  /*d680*/  @!P3 STG.E.U8 desc[UR16][R26.64+0x78], R33 ;  /* 0x000078211a00b986 */ /* 0x0003e2000c101110 */
[----:B------:R-:W-:-:S03]  /*d690*/  ISETP.LT.OR P3, PT, R35, 0x81, !P0 ;  /* 0x000000812300780c */ /* 0x000fc60004761670 */
        /* <DEDUP_REMOVED lines=26> */
[----:B0-----:R-:W-:Y:S02]  /*d840*/  F2FP.SATFINITE.E5M2.F32.PACK_AB_MERGE_C R29, RZ, R154, RZ ;  /* 0x0000009aff1d723e */ /* 0x001fe400048060ff */
[----:B-1----:R-:W-:-:S03]  /*d850*/  F2FP.SATFINITE.E5M2.F32.PACK_AB_MERGE_C R33, RZ, R20, RZ ;  /* 0x00000014ff21723e */ /* 0x002fc600048060ff */
[----:B------:R0:W-:Y:S01]  /*d860*/  @!P5 STG.E.U8 desc[UR16][R24.64+0x90], R29 ;  /* 0x0000901d1800d986 */ /* 0x0001e2000c101110 */
[----:B------:R-:W-:-:S03]  /*d870*/  ISETP.LT.OR P5, PT, R35, 0x99, !P1 ;  /* 0x000000992300780c */ /* 0x000fc60004fa1670 */
[----:B------:R-:W-:Y:S01]  /*d880*/  @!P3 STG.E.U8 desc[UR16][R26.64+0x90], R31 ;  /* 0x0000901f1a00b986 */ /* 0x000fe2000c101110 */
[----:B------:R-:W-:-:S03]  /*d890*/  ISETP.LT.OR P3, PT, R35, 0x99, !P0 ;  /* 0x000000992300780c */ /* 0x000fc60004761670 */
[----:B------:R1:W-:Y:S01]  /*d8a0*/  @!P4 STG.E.U8 desc[UR16][R26.64+0x91], R23 ;  /* 0x000091171a00c986 */ /* 0x0003e2000c101110 */
[----:B------:R-:W-:-:S03]  /*d8b0*/  ISETP.LT.OR P4, PT, R35, 0x9a, !P0 ;  /* 0x0000009a2300780c */ /* 0x000fc60004781670 */
[----:B------:R2:W-:Y:S01]  /*d8c0*/  @!P6 STG.E.U8 desc[UR16][R24.64+0x99], R21 ;  /* 0x000099151800e986 */ /* 0x0005e2000c101110 */
[----:B------:R-:W-:Y:S02]  /*d8d0*/  ISETP.LT.OR P6, PT, R35, 0xa2, !P1 ;  /* 0x000000a22300780c */ /* 0x000fe40004fc1670 */
[----:B0-----:R-:W-:-:S05]  /*d8e0*/  F2FP.SATFINITE.E5M2.F32.PACK_AB_MERGE_C R29, RZ, R22, RZ ;  /* 0x00000016ff1d723e */ /* 0x001fca00048060ff */
[----:B------:R-:W-:Y:S01]  /*d8f0*/  @!P5 STG.E.U8 desc[UR16][R24.64+0x98], R29 ;  /* 0x0000981d1800d986 */ /* 0x000fe2000c101110 */
[C---:B------:R-:W-:Y:S02]  /*d900*/  ISETP.LT.OR P5, PT, R35.reuse, 0xa1, !P1 ;  /* 0x000000a12300780c */ /* 0x040fe40004fa1670 */
[----:B-1----:R-:W-:Y:S01]  /*d910*/  F2FP.SATFINITE.E5M2.F32.PACK_AB_MERGE_C R23, RZ, R18, RZ ;  /* 0x00000012ff17723e */ /* 0x002fe200048060ff */
[----:B------:R-:W-:Y:S01]  /*d920*/  @!P3 STG.E.U8 desc[UR16][R26.64+0x98], R33 ;  /* 0x000098211a00b986 */ /* 0x000fe2000c101110 */
[C---:B------:R-:W-:Y:S02]  /*d930*/  ISETP.LT.OR P3, PT, R35.reuse, 0xa1, !P0 ;  /* 0x000000a12300780c */ /* 0x040fe40004761670 */
[----:B--2---:R-:W-:Y:S01]  /*d940*/  F2FP.SATFINITE.E5M2.F32.PACK_AB_MERGE_C R21, RZ, R16, RZ ;  /* 0x00000010ff15723e */ /* 0x004fe200048060ff */
[----:B------:R0:W-:Y:S01]  /*d950*/  @!P4 STG.E.U8 desc[UR16][R26.64+0x99], R19 ;  /* 0x000099131a00c986 */ /* 0x0001e2000c101110 */
[----:B------:R-:W-:-:S03]  /*d960*/  ISETP.LT.OR P4, PT, R35, 0xa2, !P0 ;  /* 0x000000a22300780c */ /* 0x000fc60004781670 */
[----:B------:R1:W-:Y:S01]  /*d970*/  @!P6 STG.E.U8 desc[UR16][R24.64+0xa1], R17 ;  /* 0x0000a1111800e986 */ /* 0x0003e2000c101110 */
[----:B------:R-:W-:-:S03]  /*d980*/  ISETP.LT.OR P6, PT, R35, 0xaa, !P1 ;  /* 0x000000aa2300780c */ /* 0x000fc60004fc1670 */
[----:B------:R-:W-:Y:S01]  /*d990*/  @!P5 STG.E.U8 desc[UR16][R24.64+0xa0], R23 ;  /* 0x0000a0171800d986 */ /* 0x000fe2000c101110 */
[----:B------:R-:W-:-:S03]  /*d9a0*/  ISETP.LT.OR P5, PT, R35, 0xa9, !P1 ;  /* 0x000000a92300780c */ /* 0x000fc60004fa1670 */
[----:B------:R-:W-:Y:S01]  /*d9b0*/  @!P3 STG.E.U8 desc[UR16][R26.64+0xa0], R21 ;  /* 0x0000a0151a00b986 */ /* 0x000fe2000c101110 */
[C---:B------:R-:W-:Y:S02]  /*d9c0*/  ISETP.LT.OR P3, PT, R35.reuse, 0xa9, !P0 ;  /* 0x000000a92300780c */ /* 0x040fe40004761670 */
[----:B0-----:R-:W-:Y:S01]  /*d9d0*/  F2FP.SATFINITE.E5M2.F32.PACK_AB_MERGE_C R19, RZ, R14, RZ ;  /* 0x0000000eff13723e */ /* 0x001fe200048060ff */
[----:B------:R0:W-:Y:S01]  /*d9e0*/  @!P4 STG.E.U8 desc[UR16][R26.64+0xa1], R15 ;  /* 0x0000a10f1a00c986 */ /* 0x0001e2000c101110 */
[C---:B------:R-:W-:Y:S02]  /*d9f0*/  ISETP.LT.OR P4, PT, R35.reuse, 0xaa, !P0 ;  /* 0x000000aa2300780c */ /* 0x040fe40004781670 */
[----:B-1----:R-:W-:Y:S01]  /*da00*/  F2FP.SATFINITE.E5M2.F32.PACK_AB_MERGE_C R17, RZ, R12, RZ ;  /* 0x0000000cff11723e */ /* 0x002fe200048060ff */
        /* <DEDUP_REMOVED lines=15> */
[----:B0-----:R-:W-:Y:S02]  /*db00*/  F2FP.SATFINITE.E5M2.F32.PACK_AB_MERGE_C R11, RZ, R6, RZ ;  /* 0x00000006ff0b723e */ /* 0x001fe400048060ff */
[C---:B------:R-:W-:Y:S01]  /*db10*/  ISETP.LT.OR P3, PT, R35.reuse, 0xb9, !P0 ;  /* 0x000000b92300780c */ /* 0x040fe20004761670 */
[----:B------:R0:W-:Y:S01]  /*db20*/  @!P4 STG.E.U8 desc[UR16][R26.64+0xb1], R7 ;  /* 0x0000b1071a00c986 */ /* 0x0001e2000c101110 */
[----:B-1----:R-:W-:Y:S02]  /*db30*/  F2FP.SATFINITE.E5M2.F32.PACK_AB_MERGE_C R9, RZ, R4, RZ ;  /* 0x00000004ff09723e */ /* 0x002fe400048060ff */
[----:B------:R-:W-:Y:S01]  /*db40*/  ISETP.LT.OR P4, PT, R35, 0xba, !P0 ;  /* 0x000000ba2300780c */ /* 0x000fe20004781670 */
[----:B------:R1:W-:Y:S04]  /*db50*/  @!P6 STG.E.U8 desc[UR16][R24.64+0xb9], R5 ;  /* 0x0000b9051800e986 */ /* 0x0003e8000c101110 */
[----:B------:R2:W-:Y:S01]  /*db60*/  @!P5 STG.E.U8 desc[UR16][R24.64+0xb8], R11 ;  /* 0x0000b80b1800d986 */ /* 0x0005e2000c101110 */
[----:B------:R-:W-:Y:S01]  /*db70*/  FMUL R4, R227, UR20 ;  /* 0x00000014e3047c20 */ /* 0x000fe20008400000 */
[----:B------:R-:W-:-:S02]  /*db80*/  ISETP.LT.OR P5, PT, R35, 0xc1, !P1 ;  /* 0x000000c12300780c */ /* 0x000fc40004fa1670 */
[----:B0-----:R-:W-:Y:S02]  /*db90*/  F2FP.SATFINITE.E5M2.F32.PACK_AB_MERGE_C R7, RZ, R3, RZ ;  /* 0x00000003ff07723e */ /* 0x001fe400048060ff */
[----:B-1----:R-:W-:Y:S01]  /*dba0*/  F2FP.SATFINITE.E5M2.F32.PACK_AB_MERGE_C R5, RZ, R0, RZ ;  /* 0x00000000ff05723e */ /* 0x002fe200048060ff */
[----:B---3--:R-:W-:Y:S01]  /*dbb0*/  FMUL R0, R222, UR20 ;  /* 0x00000014de007c20 */ /* 0x008fe20008400000 */
[----:B------:R-:W-:Y:S01]  /*dbc0*/  ISETP.LT.OR P6, PT, R35, 0xc2, !P1 ;  /* 0x000000c22300780c */ /* 0x000fe20004fc1670 */
[----:B------:R-:W3:Y:S01]  /*dbd0*/  LDL.LU R222, [R1+0x20] ;  /* 0x0000200001de7983 */ /* 0x000ee20000300800 */
[----:B--2---:R-:W-:Y:S02]  /*dbe0*/  F2FP.SATFINITE.E5M2.F32.PACK_AB_MERGE_C R11, RZ, R2, RZ ;  /* 0x00000002ff0b723e */ /* 0x004fe400048060ff */
[----:B------:R-:W-:Y:S01]  /*dbf0*/  F2FP.SATFINITE.E5M2.F32.PACK_AB_MERGE_C R13, RZ, R0, RZ ;  /* 0x00000000ff0d723e */ /* 0x000fe200048060ff */
[----:B----4-:R-:W-:Y:S01]  /*dc00*/  FMUL R0, R224, UR20 ;  /* 0x00000014e0007c20 */ /* 0x010fe20008400000 */
[----:B------:R-:W-:Y:S01]  /*dc10*/  FMUL R2, R225, UR20 ;  /* 0x00000014e1027c20 */ /* 0x000fe20008400000 */
[----:B------:R-:W2:Y:S04]  /*dc20*/  LDL.LU R224, [R1+0x24] ;  /* 0x0000240001e07983 */ /* 0x000ea80000300800 */
[----:B------:R-:W4:Y:S01]  /*dc30*/  LDL.LU R225, [R1+0x28] ;  /* 0x0000280001e17983 */ /* 0x000f220000300800 */
[----:B------:R-:W-:-:S03]  /*dc40*/  FMUL R3, R226, UR20 ;  /* 0x00000014e2037c20 */ /* 0x000fc60008400000 */
[----:B------:R-:W4:Y:S04]  /*dc50*/  LDL.LU R226, [R1+0x2c] ;  /* 0x00002c0001e27983 */ /* 0x000f280000300800 */
[----:B------:R-:W4:Y:S04]  /*dc60*/  LDL.LU R227, [R1+0x30] ;  /* 0x0000300001e37983 */ /* 0x000f280000300800 */
[----:B------:R-:W-:Y:S01]  /*dc70*/  @!P3 STG.E.U8 desc[UR16][R26.64+0xb8], R9 ;  /* 0x0000b8091a00b986 */ /* 0x000fe2000c101110 */
[----:B------:R-:W-:-:S03]  /*dc80*/  ISETP.LT.OR P3, PT, R35, 0xc1, !P0 ;  /* 0x000000c12300780c */ /* 0x000fc60004761670 */
[----:B------:R0:W-:Y:S01]  /*dc90*/  @!P4 STG.E.U8 desc[UR16][R26.64+0xb9], R7 ;  /* 0x0000b9071a00c986 */ /* 0x0001e2000c101110 */
[----:B------:R-:W-:-:S03]  /*dca0*/  ISETP.LT.OR P4, PT, R35, 0xc2, !P0 ;  /* 0x000000c22300780c */ /* 0x000fc60004781670 */
[----:B------:R-:W-:Y:S01]  /*dcb0*/  @!P5 STG.E.U8 desc[UR16][R24.64+0xc0], R11 ;  /* 0x0000c00b1800d986 */ /* 0x000fe2000c101110 */
[----:B------:R-:W-:-:S03]  /*dcc0*/  ISETP.LT.OR P5, PT, R35, 0xc9, !P1 ;  /* 0x000000c92300780c */ /* 0x000fc60004fa1670 */
[----:B------:R1:W-:Y:S01]  /*dcd0*/  @!P6 STG.E.U8 desc[UR16][R24.64+0xc1], R5 ;  /* 0x0000c1051800e986 */ /* 0x0003e2000c101110 */
[----:B0-----:R-:W-:-:S03]  /*dce0*/  F2FP.SATFINITE.E5M2.F32.PACK_AB_MERGE_C R7, RZ, R0, RZ ;  /* 0x00000000ff07723e */ /* 0x001fc600048060ff */
[----:B------:R-:W-:Y:S01]  /*dcf0*/  @!P3 STG.E.U8 desc[UR16][R26.64+0xc0], R13 ;  /* 0x0000c00d1a00b986 */ /* 0x000fe2000c101110 */
[C---:B------:R-:W-:Y:S02]  /*dd00*/  ISETP.LT.OR P6, PT, R35.reuse, 0xca, !P1 ;  /* 0x000000ca2300780c */ /* 0x040fe40004fc1670 */
[----:B-1----:R-:W-:Y:S01]  /*dd10*/  F2FP.SATFINITE.E5M2.F32.PACK_AB_MERGE_C R5, RZ, R2, RZ ;  /* 0x00000002ff05723e */ /* 0x002fe200048060ff */
[----:B------:R0:W-:Y:S01]  /*dd20*/  @!P4 STG.E.U8 desc[UR16][R26.64+0xc1], R7 ;  /* 0x0000c1071a00c986 */ /* 0x0001e2000c101110 */
[C---:B------:R-:W-:Y:S02]  /*dd30*/  ISETP.LT.OR P3, PT, R35.reuse, 0xc9, !P0 ;  /* 0x000000c92300780c */ /* 0x040fe40004761670 */
[C---:B------:R-:W-:Y:S01]  /*dd40*/  ISETP.LT.OR P4, PT, R35.reuse, 0xca, !P0 ;  /* 0x000000ca2300780c */ /* 0x040fe20004781670 */
[----:B------:R1:W-:Y:S01]  /*dd50*/  @!P5 STG.E.U8 desc[UR16][R24.64+0xc8], R5 ;  /* 0x0000c8051800d986 */ /* 0x0003e2000c101110 */
[----:B------:R-:W-:Y:S02]  /*dd60*/  ISETP.LT.OR P5, PT, R35, 0xd1, !P1 ;  /* 0x000000d12300780c */ /* 0x000fe40004fa1670 */
[----:B------:R-:W-:-:S02]  /*dd70*/  F2FP.SATFINITE.E5M2.F32.PACK_AB_MERGE_C R9, RZ, R3, RZ ;  /* 0x00000003ff09723e */ /* 0x000fc400048060ff */
[----:B------:R-:W-:-:S03]  /*dd80*/  F2FP.SATFINITE.E5M2.F32.PACK_AB_MERGE_C R11, RZ, R4, RZ ;  /* 0x00000004ff0b723e */ /* 0x000fc600048060ff */
[----:B------:R1:W-:Y:S04]  /*dd90*/  @!P6 STG.E.U8 desc[UR16][R24.64+0xc9], R9 ;  /* 0x0000c9091800e986 */ /* 0x0003e8000c101110 */
[----:B------:R-:W-:Y:S01]  /*dda0*/  @!P3 STG.E.U8 desc[UR16][R26.64+0xc8], R11 ;  /* 0x0000c80b1a00b986 */ /* 0x000fe2000c101110 */
[----:B------:R-:W-:-:S03]  /*ddb0*/  FMUL R0, R220, UR20 ;  /* 0x00000014dc007c20 */ /* 0x000fc60008400000 */
[----:B------:R-:W4:Y:S02]  /*ddc0*/  LDL.LU R220, [R1+0x34] ;  /* 0x0000340001dc7983 */ /* 0x000f240000300800 */
[----:B0-----:R-:W-:Y:S01]  /*ddd0*/  F2FP.SATFINITE.E5M2.F32.PACK_AB_MERGE_C R7, RZ, R0, RZ ;  /* 0x00000000ff07723e */ /* 0x001fe200048060ff */
[----:B------:R-:W-:Y:S02]  /*dde0*/  FMUL R2, R221, UR20 ;  /* 0x00000014dd027c20 */ /* 0x000fe40008400000 */
[----:B------:R-:W4:Y:S03]  /*ddf0*/  LDL.LU R221, [R1+0x38] ;  /* 0x0000380001dd7983 */ /* 0x000f260000300800 */
[----:B-1----:R-:W-:Y:S01]  /*de00*/  F2FP.SATFINITE.E5M2.F32.PACK_AB_MERGE_C R5, RZ, R2, RZ ;  /* 0x00000002ff05723e */ /* 0x002fe200048060ff */
[----:B------:R-:W-:Y:S04]  /*de10*/  @!P4 STG.E.U8 desc[UR16][R26.64+0xc9], R7 ;  /* 0x0000c9071a00c986 */ /* 0x000fe8000c101110 */
[----:B------:R0:W-:Y:S01]  /*de20*/  @!P5 STG.E.U8 desc[UR16][R24.64+0xd0], R5 ;  /* 0x0000d0051800d986 */ /* 0x0001e2000c101110 */
[----:B------:R-:W-:-:S03]  /*de30*/  FMUL R3, R223, UR20 ;  /* 0x00000014df037c20 */ /* 0x000fc60008400000 */
[----:B------:R-:W4:Y:S02]  /*de40*/  LDL.LU R223, [R1+0x3c] ;  /* 0x00003c0001df7983 */ /* 0x000f240000300800 */
[----:B------:R-:W-:Y:S01]  /*de50*/  F2FP.SATFINITE.E5M2.F32.PACK_AB_MERGE_C R9, RZ, R3, RZ ;  /* 0x00000003ff09723e */ /* 0x000fe200048060ff */
[----:B---3--:R-:W-:Y:S02]  /*de60*/  FMUL R0, R222, UR20 ;  /* 0x00000014de007c20 */ /* 0x008fe40008400000 */
[----:B------:R-:W3:Y:S03]  /*de70*/  LDL.LU R222, [R1+0x40] ;  /* 0x0000400001de7983 */ /* 0x000ee60000300800 */
[----:B------:R-:W-:Y:S01]  /*de80*/  F2FP.SATFINITE.E5M2.F32.PACK_AB_MERGE_C R13, RZ, R0, RZ ;  /* 0x00000000ff0d723e */ /* 0x000fe200048060ff */
[----:B--2---:R-:W-:Y:S02]  /*de90*/  FMUL R2, R224, UR20 ;  /* 0x00000014e0027c20 */ /* 0x004fe40008400000 */
[----:B------:R-:W2:Y:S01]  /*dea0*/  LDL.LU R224, [R1+0x44] ;  /* 0x0000440001e07983 */ /* 0x000ea20000300800 */
[----:B----4-:R-:W-:-:S03]  /*deb0*/  FMUL R0, R225, UR20 ;  /* 0x00000014e1007c20 */ /* 0x010fc60008400000 */
[----:B------:R-:W4:Y:S01]  /*dec0*/  LDL.LU R225, [R1+0x48] ;  /* 0x0000480001e17983 */ /* 0x000f220000300800 */
[----:B------:R-:W-:Y:S01]  /*ded0*/  FMUL R3, R226, UR20 ;  /* 0x00000014e2037c20 */ /* 0x000fe20008400000 */
[----:B0-----:R-:W-:Y:S02]  /*dee0*/  F2FP.SATFINITE.E5M2.F32.PACK_AB_MERGE_C R5, RZ, R0, RZ ;  /* 0x00000000ff05723e */ /* 0x001fe400048060ff */
[----:B------:R-:W4:Y:S01]  /*def0*/  LDL.LU R226, [R1+0x4c] ;  /* 0x00004c0001e27983 */ /* 0x000f220000300800 */
[----:B------:R-:W-:-:S03]  /*df00*/  FMUL R0, R227, UR20 ;  /* 0x00000014e3007c20 */ /* 0x000fc60008400000 */
[----:B------:R-:W4:Y:S01]  /*df10*/  LDL.LU R227, [R1+0x50] ;  /* 0x0000500001e37983 */ /* 0x000f220000300800 */
[C---:B------:R-:W-:Y:S02]  /*df20*/  ISETP.LT.OR P6, PT, R35.reuse, 0xd2, !P1 ;  /* 0x000000d22300780c */ /* 0x040fe40004fc1670 */
[C---:B------:R-:W-:Y:S01]  /*df30*/  ISETP.LT.OR P4, PT, R35.reuse, 0xd2, !P0 ;  /* 0x000000d22300780c */ /* 0x040fe20004781670 */
[----:B------:R-:W4:Y:S01]  /*df40*/  LDL.LU R218, [R1+0x54] ;  /* 0x0000540001da7983 */ /* 0x000f220000300800 */
[C---:B------:R-:W-:Y:S02]  /*df50*/  ISETP.LT.OR P3, PT, R35.reuse, 0xd1, !P0 ;  /* 0x000000d12300780c */ /* 0x040fe40004761670 */
[----:B------:R-:W-:Y:S02]  /*df60*/  ISETP.LT.OR P5, PT, R35, 0xd9, !P1 ;  /* 0x000000d92300780c */ /* 0x000fe40004fa1670 */
[----:B------:R-:W-:Y:S02]  /*df70*/  F2FP.SATFINITE.E5M2.F32.PACK_AB_MERGE_C R7, RZ, R2, RZ ;  /* 0x00000002ff07723e */ /* 0x000fe400048060ff */
[----:B------:R-:W-:-:S03]  /*df80*/  F2FP.SATFINITE.E5M2.F32.PACK_AB_MERGE_C R11, RZ, R0, RZ ;  /* 0x00000000ff0b723e */ /* 0x000fc600048060ff */
[----:B------:R0:W-:Y:S01]  /*df90*/  @!P6 STG.E.U8 desc[UR16][R24.64+0xd1], R9 ;  /* 0x0000d1091800e986 */ /* 0x0001e2000c101110 */
[----:B------:R-:W-:-:S03]  /*dfa0*/  ISETP.LT.OR P6, PT, R35, 0xda, !P1 ;  /* 0x000000da2300780c */ /* 0x000fc60004fc1670 */
[----:B------:R-:W-:Y:S01]  /*dfb0*/  @!P4 STG.E.U8 desc[UR16][R26.64+0xd1], R7 ;  /* 0x0000d1071a00c986 */ /* 0x000fe2000c101110 */
[----:B------:R-:W-:-:S03]  /*dfc0*/  ISETP.LT.OR P4, PT, R35, 0xda, !P0 ;  /* 0x000000da2300780c */ /* 0x000fc60004781670 */
[----:B------:R-:W-:Y:S01]  /*dfd0*/  @!P3 STG.E.U8 desc[UR16][R26.64+0xd0], R13 ;  /* 0x0000d00d1a00b986 */ /* 0x000fe2000c101110 */
[----:B0-----:R-:W-:-:S03]  /*dfe0*/  F2FP.SATFINITE.E5M2.F32.PACK_AB_MERGE_C R9, RZ, R3, RZ ;  /* 0x00000003ff09723e */ /* 0x001fc600048060ff */
[----:B------:R0:W-:Y:S04]  /*dff0*/  @!P5 STG.E.U8 desc[UR16][R24.64+0xd8], R5 ;  /* 0x0000d8051800d986 */ /* 0x0001e8000c101110 */
[----:B------:R1:W-:Y:S01]  /*e000*/  @!P6 STG.E.U8 desc[UR16][R24.64+0xd9], R9 ;  /* 0x0000d9091800e986 */ /* 0x0003e2000c101110 */
[----:B------:R-:W-:-:S03]  /*e010*/  FMUL R0, R220, UR20 ;  /* 0x00000014dc007c20 */ /* 0x000fc60008400000 */
[----:B------:R-:W4:Y:S02]  /*e020*/  LDL.LU R220, [R1+0x58] ;  /* 0x0000580001dc7983 */ /* 0x000f240000300800 */
[----:B0-----:R-:W-:Y:S01]  /*e030*/  F2FP.SATFINITE.E5M2.F32.PACK_AB_MERGE_C R5, RZ, R0, RZ ;  /* 0x00000000ff05723e */ /* 0x001fe200048060ff */
[----:B------:R-:W-:Y:S02]  /*e040*/  FMUL R2, R221, UR20 ;  /* 0x00000014dd027c20 */ /* 0x000fe40008400000 */
[----:B------:R-:W4:Y:S03]  /*e050*/  LDL.LU R221, [R1+0x5c] ;  /* 0x00005c0001dd7983 */ /* 0x000f260000300800 */
[----:B------:R-:W-:Y:S01]  /*e060*/  F2FP.SATFINITE.E5M2.F32.PACK_AB_MERGE_C R7, RZ, R2, RZ ;  /* 0x00000002ff07723e */ /* 0x000fe200048060ff */
[----:B------:R0:W-:Y:S01]  /*e070*/  @!P4 STG.E.U8 desc[UR16][R26.64+0xd9], R5 ;  /* 0x0000d9051a00c986 */ /* 0x0001e2000c101110 */
[----:B------:R-:W-:-:S03]  /*e080*/  FMUL R3, R223, UR20 ;  /* 0x00000014df037c20 */ /* 0x000fc60008400000 */
[----:B------:R-:W4:Y:S02]  /*e090*/  LDL.LU R223, [R1+0x60] ;  /* 0x0000600001df7983 */ /* 0x000f240000300800 */
[----:B-1----:R-:W-:Y:S01]  /*e0a0*/  F2FP.SATFINITE.E5M2.F32.PACK_AB_MERGE_C R9, RZ, R3, RZ ;  /* 0x00000003ff09723e */ /* 0x002fe200048060ff */
[----:B---3--:R-:W-:Y:S02]  /*e0b0*/  FMUL R4, R222, UR20 ;  /* 0x00000014de047c20 */ /* 0x008fe40008400000 */
[----:B------:R-:W3:Y:S01]  /*e0c0*/  LDL.LU R222, [R1+0x64] ;  /* 0x0000640001de7983 */ /* 0x000ee20000300800 */
[----:B--2---:R-:W-:-:S03]  /*e0d0*/  FMUL R0, R224, UR20 ;  /* 0x00000014e0007c20 */ /* 0x004fc60008400000 */
[----:B------:R-:W2:Y:S01]  /*e0e0*/  LDL.LU R224, [R1+0x68] ;  /* 0x0000680001e07983 */ /* 0x000ea20000300800 */
[----:B----4-:R-:W-:Y:S01]  /*e0f0*/  FMUL R2, R225, UR20 ;  /* 0x00000014e1027c20 */ /* 0x010fe20008400000 */
[----:B0-----:R-:W-:Y:S02]  /*e100*/  F2FP.SATFINITE.E5M2.F32.PACK_AB_MERGE_C R5, RZ, R0, RZ ;  /* 0x00000000ff05723e */ /* 0x001fe400048060ff */
[----:B------:R-:W4:Y:S01]  /*e110*/  LDL.LU R225, [R1+0x6c] ;  /* 0x00006c0001e17983 */ /* 0x000f220000300800 */
[----:B------:R-:W-:-:S03]  /*e120*/  FMUL R3, R226, UR20 ;  /* 0x00000014e2037c20 */ /* 0x000fc60008400000 */
[----:B------:R-:W4:Y:S01]  /*e130*/  LDL.LU R226, [R1+0x70] ;  /* 0x0000700001e27983 */ /* 0x000f220000300800 */
[----:B------:R-:W-:-:S03]  /*e140*/  FMUL R0, R227, UR20 ;  /* 0x00000014e3007c20 */ /* 0x000fc60008400000 */
[----:B------:R-:W4:Y:S01]  /*e150*/  LDL.LU R227, [R1+0x74] ;  /* 0x0000740001e37983 */ /* 0x000f220000300800 */
[C---:B------:R-:W-:Y:S02]  /*e160*/  ISETP.LT.OR P3, PT, R35.reuse, 0xd9, !P0 ;  /* 0x000000d92300780c */ /* 0x040fe40004761670 */
[C---:B------:R-:W-:Y:S02]  /*e170*/  ISETP.LT.OR P5, PT, R35.reuse, 0xe1, !P1 ;  /* 0x000000e12300780c */ /* 0x040fe40004fa1670 */
[C---:B------:R-:W-:Y:S02]  /*e180*/  ISETP.LT.OR P6, PT, R35.reuse, 0xe2, !P1 ;  /* 0x000000e22300780c */ /* 0x040fe40004fc1670 */
[----:B------:R-:W-:-:S07]  /*e190*/  ISETP.LT.OR P4, PT, R35, 0xe2, !P0 ;  /* 0x000000e22300780c */ /* 0x000fce0004781670 */
[----:B------:R-:W-:Y:S01]  /*e1a0*/  @!P3 STG.E.U8 desc[UR16][R26.64+0xd8], R11 ;  /* 0x0000d80b1a00b986 */ /* 0x000fe2000c101110 */
[----:B------:R-:W-:-:S03]  /*e1b0*/  ISETP.LT.OR P3, PT, R35, 0xe1, !P0 ;  /* 0x000000e12300780c */ /* 0x000fc60004761670 */
[----:B------:R0:W-:Y:S01]  /*e1c0*/  @!P5 STG.E.U8 desc[UR16][R24.64+0xe0], R7 ;  /* 0x0000e0071800d986 */ /* 0x0001e2000c101110 */
[----:B------:R-:W-:-:S03]  /*e1d0*/  ISETP.LT.OR P5, PT, R35, 0xe9, !P1 ;  /* 0x000000e92300780c */ /* 0x000fc60004fa1670 */
[----:B------:R1:W-:Y:S01]  /*e1e0*/  @!P6 STG.E.U8 desc[UR16][R24.64+0xe1], R9 ;  /* 0x0000e1091800e986 */ /* 0x0003e2000c101110 */
[----:B------:R-:W-:Y:S02]  /*e1f0*/  ISETP.LT.OR P6, PT, R35, 0xea, !P1 ;  /* 0x000000ea2300780c */ /* 0x000fe40004fc1670 */
[----:B------:R-:W-:Y:S01]  /*e200*/  F2FP.SATFINITE.E5M2.F32.PACK_AB_MERGE_C R13, RZ, R4, RZ ;  /* 0x00000004ff0d723e */ /* 0x000fe200048060ff */
[----:B------:R1:W-:Y:S01]  /*e210*/  @!P4 STG.E.U8 desc[UR16][R26.64+0xe1], R5 ;  /* 0x0000e1051a00c986 */ /* 0x0003e2000c101110 */
[----:B0-----:R-:W-:-:S03]  /*e220*/  F2FP.SATFINITE.E5M2.F32.PACK_AB_MERGE_C R7, RZ, R2, RZ ;  /* 0x00000002ff07723e */ /* 0x001fc600048060ff */
[----:B------:R-:W-:Y:S01]  /*e230*/  @!P3 STG.E.U8 desc[UR16][R26.64+0xe0], R13 ;  /* 0x0000e00d1a00b986 */ /* 0x000fe2000c101110 */
[----:B-1----:R-:W-:-:S03]  /*e240*/  F2FP.SATFINITE.E5M2.F32.PACK_AB_MERGE_C R9, RZ, R3, RZ ;  /* 0x00000003ff09723e */ /* 0x002fc600048060ff */
[----:B------:R0:W-:Y:S01]  /*e250*/  @!P5 STG.E.U8 desc[UR16][R24.64+0xe8], R7 ;  /* 0x0000e8071800d986 */ /* 0x0001e2000c101110 */
[C---:B------:R-:W-:Y:S02]  /*e260*/  ISETP.LT.OR P3, PT, R35.reuse, 0xe9, !P0 ;  /* 0x000000e92300780c */ /* 0x040fe40004761670 */
[C---:B------:R-:W-:Y:S01]  /*e270*/  ISETP.LT.OR P4, PT, R35.reuse, 0xea, !P0 ;  /* 0x000000ea2300780c */ /* 0x040fe20004781670 */
[----:B------:R1:W-:Y:S01]  /*e280*/  @!P6 STG.E.U8 desc[UR16][R24.64+0xe9], R9 ;  /* 0x0000e9091800e986 */ /* 0x0003e2000c101110 */
[C---:B------:R-:W-:Y:S01]  /*e290*/  ISETP.LT.OR P5, PT, R35.reuse, 0xf1, !P1 ;  /* 0x000000f12300780c */ /* 0x040fe20004fa1670 */
[----:B------:R-:W-:Y:S01]  /*e2a0*/  FMUL R2, R218, UR20 ;  /* 0x00000014da027c20 */ /* 0x000fe20008400000 */
[----:B------:R-:W-:Y:S02]  /*e2b0*/  ISETP.LT.OR P6, PT, R35, 0xf2, !P1 ;  /* 0x000000f22300780c */ /* 0x000fe40004fc1670 */
[----:B------:R-:W-:Y:S02]  /*e2c0*/  F2FP.SATFINITE.E5M2.F32.PACK_AB_MERGE_C R11, RZ, R0, RZ ;  /* 0x00000000ff0b723e */ /* 0x000fe400048060ff */
[----:B------:R-:W-:-:S03]  /*e2d0*/  F2FP.SATFINITE.E5M2.F32.PACK_AB_MERGE_C R5, RZ, R2, RZ ;  /* 0x00000002ff05723e */ /* 0x000fc600048060ff */
[----:B------:R-:W-:Y:S01]  /*e2e0*/  @!P3 STG.E.U8 desc[UR16][R26.64+0xe8], R11 ;  /* 0x0000e80b1a00b986 */ /* 0x000fe2000c101110 */
[----:B------:R-:W-:-:S03]  /*e2f0*/  ISETP.LT.OR P3, PT, R35, 0xf1, !P0 ;  /* 0x000000f12300780c */ /* 0x000fc60004761670 */
[----:B------:R-:W-:Y:S01]  /*e300*/  @!P4 STG.E.U8 desc[UR16][R26.64+0xe9], R5 ;  /* 0x0000e9051a00c986 */ /* 0x000fe2000c101110 */
[C---:B------:R-:W-:Y:S02]  /*e310*/  ISETP.LT.OR P4, PT, R35.reuse, 0xf9, !P1 ;  /* 0x000000f92300780c */ /* 0x040fe40004f81670 */
[----:B------:R-:W-:Y:S01]  /*e320*/  ISETP.LT.OR P1, PT, R35, 0xfa, !P1 ;  /* 0x000000fa2300780c */ /* 0x000fe20004f21670 */
[----:B------:R-:W-:-:S05]  /*e330*/  FMUL R0, R220, UR20 ;  /* 0x00000014dc007c20 */ /* 0x000fca0008400000 */
[----:B0-----:R-:W-:-:S05]  /*e340*/  F2FP.SATFINITE.E5M2.F32.PACK_AB_MERGE_C R7, RZ, R0, RZ ;  /* 0x00000000ff07723e */ /* 0x001fca00048060ff */
[----:B------:R0:W-:Y:S01]  /*e350*/  @!P5 STG.E.U8 desc[UR16][R24.64+0xf0], R7 ;  /* 0x0000f0071800d986 */ /* 0x0001e2000c101110 */
[----:B------:R-:W-:-:S05]  /*e360*/  FMUL R3, R221, UR20 ;  /* 0x00000014dd037c20 */ /* 0x000fca0008400000 */
[----:B-1----:R-:W-:Y:S02]  /*e370*/  F2FP.SATFINITE.E5M2.F32.PACK_AB_MERGE_C R9, RZ, R3, RZ ;  /* 0x00000003ff09723e */ /* 0x002fe400048060ff */
[----:B------:R-:W-:-:S03]  /*e380*/  ISETP.LT.OR P5, PT, R35, 0xf2, !P0 ;  /* 0x000000f22300780c */ /* 0x000fc600047a1670 */
[----:B------:R1:W-:Y:S01]  /*e390*/  @!P6 STG.E.U8 desc[UR16][R24.64+0xf1], R9 ;  /* 0x0000f1091800e986 */ /* 0x0003e2000c101110 */
[C---:B------:R-:W-:Y:S02]  /*e3a0*/  ISETP.LT.OR P6, PT, R35.reuse, 0xf9, !P0 ;  /* 0x000000f92300780c */ /* 0x040fe400047c1670 */
[----:B------:R-:W-:Y:S01]  /*e3b0*/  ISETP.LT.OR P0, PT, R35, 0xfa, !P0 ;  /* 0x000000fa2300780c */ /* 0x000fe20004701670 */
[----:B------:R-:W-:-:S05]  /*e3c0*/  FMUL R0, R223, UR20 ;  /* 0x00000014df007c20 */ /* 0x000fca0008400000 */
[----:B------:R-:W-:-:S05]  /*e3d0*/  F2FP.SATFINITE.E5M2.F32.PACK_AB_MERGE_C R13, RZ, R0, RZ ;  /* 0x00000000ff0d723e */ /* 0x000fca00048060ff */
[----:B------:R0:W-:Y:S01]  /*e3e0*/  @!P3 STG.E.U8 desc[UR16][R26.64+0xf0], R13 ;  /* 0x0000f00d1a00b986 */ /* 0x0001e2000c101110 */
[----:B---3--:R-:W-:Y:S01]  /*e3f0*/  FMUL R0, R222, UR20 ;  /* 0x00000014de007c20 */ /* 0x008fe20008400000 */
[----:B--2---:R-:W-:Y:S01]  /*e400*/  FMUL R2, R224, UR20 ;  /* 0x00000014e0027c20 */ /* 0x004fe20008400000 */
[----:B----4-:R-:W-:-:S03]  /*e410*/  FMUL R3, R225, UR20 ;  /* 0x00000014e1037c20 */ /* 0x010fc60008400000 */
[----:B0-----:R-:W-:Y:S01]  /*e420*/  F2FP.SATFINITE.E5M2.F32.PACK_AB_MERGE_C R7, RZ, R0, RZ ;  /* 0x00000000ff07723e */ /* 0x001fe200048060ff */
[----:B------:R-:W-:Y:S01]  /*e430*/  FMUL R4, R226, UR20 ;  /* 0x00000014e2047c20 */ /* 0x000fe20008400000 */
[----:B------:R-:W-:Y:S01]  /*e440*/  FMUL R5, R227, UR20 ;  /* 0x00000014e3057c20 */ /* 0x000fe20008400000 */
[----:B-1----:R-:W-:Y:S02]  /*e450*/  F2FP.SATFINITE.E5M2.F32.PACK_AB_MERGE_C R9, RZ, R2, RZ ;  /* 0x00000002ff09723e */ /* 0x002fe400048060ff */
[----:B------:R-:W-:Y:S02]  /*e460*/  F2FP.SATFINITE.E5M2.F32.PACK_AB_MERGE_C R3, RZ, R3, RZ ;  /* 0x00000003ff03723e */ /* 0x000fe400048060ff */
[----:B------:R-:W-:Y:S02]  /*e470*/  F2FP.SATFINITE.E5M2.F32.PACK_AB_MERGE_C R11, RZ, R4, RZ ;  /* 0x00000004ff0b723e */ /* 0x000fe400048060ff */
[----:B------:R-:W-:Y:S01]  /*e480*/  F2FP.SATFINITE.E5M2.F32.PACK_AB_MERGE_C R5, RZ, R5, RZ ;  /* 0x00000005ff05723e */ /* 0x000fe200048060ff */
[----:B------:R0:W-:Y:S04]  /*e490*/  @!P5 STG.E.U8 desc[UR16][R26.64+0xf1], R7 ;  /* 0x0000f1071a00d986 */ /* 0x0001e8000c101110 */
[----:B------:R0:W-:Y:S04]  /*e4a0*/  @!P4 STG.E.U8 desc[UR16][R24.64+0xf8], R9 ;  /* 0x0000f8091800c986 */ /* 0x0001e8000c101110 */
[----:B------:R0:W-:Y:S04]  /*e4b0*/  @!P1 STG.E.U8 desc[UR16][R24.64+0xf9], R3 ;  /* 0x0000f90318009986 */ /* 0x0001e8000c101110 */
[----:B------:R0:W-:Y:S04]  /*e4c0*/  @!P6 STG.E.U8 desc[UR16][R26.64+0xf8], R11 ;  /* 0x0000f80b1a00e986 */ /* 0x0001e8000c101110 */
[----:B------:R0:W-:Y:S02]  /*e4d0*/  @!P0 STG.E.U8 desc[UR16][R26.64+0xf9], R5 ;  /* 0x0000f9051a008986 */ /* 0x0001e4000c101110 */
.L_x_295:
[----:B------:R-:W-:Y:S05]  /*e4e0*/  BSYNC B0 ;  /* 0x0000000000007941 */ /* 0x000fea0003800000 */
.L_x_37:
[----:B0-----:R-:W2:Y:S04]  /*e4f0*/  LDL.LU R3, [R1+0x80] ;  /* 0x0000800001037983 */ /* 0x001ea80000300800 */
[----:B-----5:R-:W2:Y:S01]  /*e500*/  LDL.LU R2, [R1+0x84] ;  /* 0x0000840001027983 */ /* 0x020ea20000300800 */
[----:B------:R-:W-:Y:S01]  /*e510*/  ULDC UR6, c[0x0][0xc] ;  /* 0x0000030000067ab9 */ /* 0x000fe20000000800 */
[----:B------:R-:W-:Y:S01]  /*e520*/  ULDC UR7, c[0x0][0x10] ;  /* 0x0000040000077ab9 */ /* 0x000fe20000000800 */
[----:B------:R-:W2:Y:S01]  /*e530*/  LDC R5, c[0x0][0x14] ;  /* 0x00000500ff057b82 */ /* 0x000ea20000000800 */
[----:B------:R-:W-:Y:S01]  /*e540*/  UIMAD.WIDE.U32 UR6, UR6, UR7, URZ ;  /* 0x00000007060672a5 */ /* 0x000fe2000f8e003f */
[----:B------:R-:W-:Y:S01]  /*e550*/  PRMT R0, RZ, 0x7610, R0 ;  /* 0x00007610ff007816 */ /* 0x000fe20000000000 */
[----:B------:R-:W-:-:S04]  /*e560*/  UMOV UR22, 0xffffffff ;  /* 0xffffffff00167882 */ /* 0x000fc80000000000 */
[----:B--2---:R-:W-:-:S04]  /*e570*/  IMAD.WIDE.U32 R2, R5, UR6, R2 ;  /* 0x0000000605027c25 */ /* 0x004fc8000f8e0002 */
[----:B------:R-:W-:Y:S01]  /*e580*/  IMAD R5, R5, UR7, RZ ;  /* 0x0000000705057c24 */ /* 0x000fe2000f8e02ff */
[----:B------:R-:W-:Y:S01]  /*e590*/  ULDC.64 UR6, c[0x0][0x650] ;  /* 0x0001940000067ab9 */ /* 0x000fe20000000a00 */
[----:B------:R-:W-:Y:S01]  /*e5a0*/  IMAD.MOV.U32 R19, RZ, RZ, R2 ;  /* 0x000000ffff137224 */ /* 0x000fe200078e0002 */
[----:B------:R-:W-:Y:S01]  /*e5b0*/  ISETP.GE.U32.AND P0, PT, R2, UR6, PT ;  /* 0x0000000602007c0c */ /* 0x000fe2000bf06070 */
[----:B------:R-:W-:Y:S02]  /*e5c0*/  IMAD.IADD R22, R3, 0x1, R5 ;  /* 0x0000000103167824 */ /* 0x000fe400078e0205 */
[----:B------:R-:W-:-:S03]  /*e5d0*/  IMAD.MOV.U32 R2, RZ, RZ, -0x1 ;  /* 0xffffffffff027424 */ /* 0x000fc600078e00ff */
[----:B------:R0:W-:Y:S01]  /*e5e0*/  STL [R1+0x80], R22 ;  /* 0x0000801601007387 */ /* 0x0001e20000100800 */
[----:B------:R-:W-:-:S03]  /*e5f0*/  ISETP.GE.U32.AND.EX P0, PT, R22, UR7, PT, P0 ;  /* 0x0000000716007c0c */ /* 0x000fc6000bf06100 */
[----:B------:R0:W-:Y:S04]  /*e600*/  STL [R1+0x84], R19 ;  /* 0x0000841301007387 */ /* 0x0001e80000100800 */
[----:B------:R0:W-:Y:S06]  /*e610*/  STL [R1+0x88], R2 ;  /* 0x0000880201007387 */ /* 0x0001ec0000100800 */
[----:B------:R-:W-:Y:S05]  /*e620*/  @P0 BRA `(.L_x_296) ;  /* 0x00000004006c0947 */ /* 0x000fea0003800000 */
[----:B------:R-:W2:Y:S01]  /*e630*/  S2R R14, SR_CTAID.X ;  /* 0x00000000000e7919 */ /* 0x000ea20000002500 */
[----:B------:R-:W5:Y:S01]  /*e640*/  LDC.64 R8, c[0x0][0x628] ;  /* 0x00018a00ff087b82 */ /* 0x000f620000000a00 */
[----:B------:R-:W-:Y:S01]  /*e650*/  ULDC UR6, c[0x0][0x150] ;  /* 0x0000540000067ab9 */ /* 0x000fe20000000800 */
[----:B------:R-:W-:Y:S01]  /*e660*/  IMAD.MOV.U32 R6, RZ, RZ, R19 ;  /* 0x000000ffff067224 */ /* 0x000fe200078e0013 */
[----:B------:R-:W0:Y:S01]  /*e670*/  S2R R16, SR_CTAID.Y ;  /* 0x0000000000107919 */ /* 0x000e220000002600 */
[----:B------:R-:W-:-:S04]  /*e680*/  IMAD.MOV.U32 R7, RZ, RZ, R22 ;  /* 0x000000ffff077224 */ /* 0x000fc800078e0016 */
[----:B------:R-:W0:Y:S08]  /*e690*/  LDC R17, c[0x0][0x144] ;  /* 0x00005100ff117b82 */ /* 0x000e300000000800 */
[----:B------:R-:W0:Y:S08]  /*e6a0*/  LDC R10, c[0x0][0x630] ;  /* 0x00018c00ff0a7b82 */ /* 0x000e300000000800 */
[----:B------:R-:W0:Y:S01]  /*e6b0*/  LDC.64 R12, c[0x0][0x620] ;  /* 0x00018800ff0c7b82 */ /* 0x000e220000000a00 */
[----:B-----5:R-:W-:-:S04]  /*e6c0*/  ISETP.NE.U32.AND P0, PT, R8, RZ, PT ;  /* 0x000000ff0800720c */ /* 0x020fc80003f05070 */
[----:B------:R-:W-:Y:S02]  /*e6d0*/  ISETP.NE.AND.EX P0, PT, R9, RZ, PT, P0 ;  /* 0x000000ff0900720c */ /* 0x000fe40003f05300 */
[----:B--2---:R-:W-:-:S05]  /*e6e0*/  I2FP.F32.U32 R0, R14 ;  /* 0x0000000e00007245 */ /* 0x004fca0000201000 */
[----:B------:R-:W-:-:S04]  /*e6f0*/  FMUL R0, R0, UR6 ;  /* 0x0000000600007c20 */ /* 0x000fc80008400000 */
[----:B------:R2:W0:Y:S02]  /*e700*/  F2I.U32.TRUNC.NTZ R15, R0 ;  /* 0x00000000000f7305 */ /* 0x000424000020f000 */
[----:B------:R-:W-:Y:S05]  /*e710*/  @!P0 BRA `(.L_x_297) ;  /* 0x0000000000288947 */ /* 0x000fea0003800000 */
[----:B--2---:R-:W2:Y:S02]  /*e720*/  LDC R0, c[0x0][0x634] ;  /* 0x00018d00ff007b82 */ /* 0x004ea40000000800 */
[----:B--2---:R-:W-:-:S05]  /*e730*/  IADD3 R7, P0, R19, R0, RZ ;  /* 0x0000000013077210 */ /* 0x004fca0007f1e0ff */
[----:B------:R-:W-:-:S04]  /*e740*/  IMAD.X R11, RZ, RZ, R22, P0 ;  /* 0x000000ffff0b7224 */ /* 0x000fc800000e0616 */
[----:B0-----:R-:W-:-:S04]  /*e750*/  IMAD.WIDE.U32 R2, R11, R8, RZ ;  /* 0x000000080b027225 */ /* 0x001fc800078e00ff */
[----:B------:R-:W-:-:S04]  /*e760*/  IMAD.WIDE.U32 R4, P0, R7, R9, R2 ;  /* 0x0000000907047225 */ /* 0x000fc80007800002 */
[----:B------:R-:W-:-:S04]  /*e770*/  IMAD.WIDE.U32 R2, R7, R8, RZ ;  /* 0x0000000807027225 */ /* 0x000fc800078e00ff */
[----:B------:R-:W-:Y:S01]  /*e780*/  IMAD.X R7, RZ, RZ, RZ, P0 ;  /* 0x000000ffff077224 */ /* 0x000fe200000e06ff */
[----:B------:R-:W-:Y:S01]  /*e790*/  IADD3 RZ, P0, R3, R4, RZ ;  /* 0x0000000403ff7210 */ /* 0x000fe20007f1e0ff */
[----:B------:R-:W-:-:S04]  /*e7a0*/  IMAD.MOV.U32 R6, RZ, RZ, R5 ;  /* 0x000000ffff067224 */ /* 0x000fc800078e0005 */
[----:B------:R-:W-:-:S08]  /*e7b0*/  IMAD.WIDE.U32.X R6, R11, R9, R6, P0 ;  /* 0x000000090b067225 */ /* 0x000fd000000e0406 */
.L_x_297:
[-CC-:B0-----:R-:W-:Y:S01]  /*e7c0*/  SHF.R.U64 R24, R6, R10.reuse, R7.reuse ;  /* 0x0000000a06187219 */ /* 0x181fe20000001207 */
[----:B------:R-:W0:Y:S01]  /*e7d0*/  LDC.64 R20, c[0x0][0x640] ;  /* 0x00019000ff147b82 */ /* 0x000e220000000a00 */
[----:B--2---:R-:W-:Y:S01]  /*e7e0*/  SHF.R.U32.HI R0, RZ, R10, R7 ;  /* 0x0000000aff007219 */ /* 0x004fe20000011607 */
[----:B------:R-:W-:Y:S01]  /*e7f0*/  IMAD.MOV.U32 R2, RZ, RZ, R19 ;  /* 0x000000ffff027224 */ /* 0x000fe200078e0013 */
[----:B------:R-:W-:Y:S01]  /*e800*/  IADD3 R5, P0, RZ, -R24, RZ ;  /* 0x80000018ff057210 */ /* 0x000fe20007f1e0ff */
[----:B------:R-:W-:Y:S01]  /*e810*/  IMAD.MOV R15, RZ, RZ, -R15 ;  /* 0x000000ffff0f7224 */ /* 0x000fe200078e0a0f */
[----:B------:R-:W-:Y:S01]  /*e820*/  ULDC UR6, c[0x0][0x154] ;  /* 0x0000550000067ab9 */ /* 0x000fe20000000800 */
[----:B------:R-:W-:Y:S02]  /*e830*/  IMAD.MOV.U32 R7, RZ, RZ, 0x1 ;  /* 0x00000001ff077424 */ /* 0x000fe400078e00ff */
[----:B------:R-:W2:Y:S01]  /*e840*/  LDC R4, c[0x0][0x618] ;  /* 0x00018600ff047b82 */ /* 0x000ea20000000800 */
[----:B------:R-:W-:-:S02]  /*e850*/  IMAD.X R3, RZ, RZ, ~R0, P0 ;  /* 0x000000ffff037224 */ /* 0x000fc400000e0e00 */
[----:B------:R-:W-:Y:S02]  /*e860*/  IMAD R15, R17, R15, R14 ;  /* 0x0000000f110f7224 */ /* 0x000fe400078e020e */
[-C--:B------:R-:W-:Y:S02]  /*e870*/  IMAD R0, R3, R12.reuse, RZ ;  /* 0x0000000c03007224 */ /* 0x080fe400078e02ff */
[----:B------:R-:W-:Y:S01]  /*e880*/  IMAD.MOV.U32 R3, RZ, RZ, R22 ;  /* 0x000000ffff037224 */ /* 0x000fe200078e0016 */
[----:B------:R-:W5:Y:S01]  /*e890*/  LDC R6, c[0x0][0x608] ;  /* 0x00018200ff067b82 */ /* 0x000f620000000800 */
[----:B------:R-:W-:-:S04]  /*e8a0*/  IMAD.WIDE.U32 R2, R5, R12, R2 ;  /* 0x0000000c05027225 */ /* 0x000fc800078e0002 */
[----:B------:R-:W-:-:S03]  /*e8b0*/  IMAD R5, R5, R13, R0 ;  /* 0x0000000d05057224 */ /* 0x000fc600078e0200 */
[----:B------:R-:W1:Y:S01]  /*e8c0*/  LDC R18, c[0x0][0x658] ;  /* 0x00019600ff127b82 */ /* 0x000e620000000800 */
[----:B------:R-:W-:Y:S01]  /*e8d0*/  I2FP.F32.U32 R0, R16 ;  /* 0x0000001000007245 */ /* 0x000fe20000201000 */
[----:B------:R-:W-:Y:S01]  /*e8e0*/  IMAD.IADD R3, R3, 0x1, R5 ;  /* 0x0000000103037824 */ /* 0x000fe200078e0205 */
[----:B0-----:R-:W-:Y:S01]  /*e8f0*/  ISETP.NE.U32.AND P0, PT, R20, RZ, PT ;  /* 0x000000ff1400720c */ /* 0x001fe20003f05070 */
[----:B------:R-:W-:Y:S02]  /*e900*/  IMAD.MOV.U32 R5, RZ, RZ, -0x1 ;  /* 0xffffffffff057424 */ /* 0x000fe400078e00ff */
[----:B------:R-:W-:Y:S02]  /*e910*/  FMUL R0, R0, UR6 ;  /* 0x0000000600007c20 */ /* 0x000fe40008400000 */
[----:B------:R-:W0:Y:S01]  /*e920*/  LDC R13, c[0x0][0x148] ;  /* 0x00005200ff0d7b82 */ /* 0x000e220000000800 */
[----:B--2---:R-:W-:Y:S01]  /*e930*/  SHF.R.U64 R10, R2, R4, R3 ;  /* 0x00000004020a7219 */ /* 0x004fe20000001203 */
[----:B------:R2:W0:Y:S01]  /*e940*/  F2I.U32.TRUNC.NTZ R12, R0 ;  /* 0x00000000000c7305 */ /* 0x000422000020f000 */
[----:B------:R-:W-:-:S02]  /*e950*/  ISETP.NE.AND.EX P0, PT, R21, RZ, PT, P0 ;  /* 0x000000ff1500720c */ /* 0x000fc40003f05300 */
[----:B------:R-:W-:-:S03]  /*e960*/  SHF.R.U32.HI R3, RZ, R4, R3 ;  /* 0x00000004ff037219 */ /* 0x000fc60000011603 */
[----:B------:R-:W0:Y:S01]  /*e970*/  LDC R14, c[0x0][0x600] ;  /* 0x00018000ff0e7b82 */ /* 0x000e220000000800 */
[-CC-:B-----5:R-:W-:Y:S02]  /*e980*/  SHF.R.U64 R8, R10, R6.reuse, R3.reuse ;  /* 0x000000060a087219 */ /* 0x1a0fe40000001203 */
[----:B------:R-:W-:-:S05]  /*e990*/  SHF.R.U32.HI R3, RZ, R6, R3 ;  /* 0x00000006ff037219 */ /* 0x000fca0000011603 */
[----:B------:R-:W0:Y:S01]  /*e9a0*/  LDC R19, c[0x0][0x648] ;  /* 0x00019200ff137b82 */ /* 0x000e220000000800 */
[-CC-:B-1----:R-:W-:Y:S02]  /*e9b0*/  SHF.R.U64 R11, R8, R18.reuse, R3.reuse ;  /* 0x00000012080b7219 */ /* 0x182fe40000001203 */
[-C--:B------:R-:W-:Y:S02]  /*e9c0*/  SHF.L.U32 R5, R5, R18.reuse, RZ ;  /* 0x0000001205057219 */ /* 0x080fe400000006ff */
[-C--:B------:R-:W-:Y:S01]  /*e9d0*/  SHF.R.U32.HI R3, RZ, R18.reuse, R3 ;  /* 0x00000012ff037219 */ /* 0x080fe20000011603 */
[----:B------:R-:W-:Y:S01]  /*e9e0*/  IMAD.MOV.U32 R2, RZ, RZ, R11 ;  /* 0x000000ffff027224 */ /* 0x000fe200078e000b */
[----:B------:R-:W-:Y:S01]  /*e9f0*/  SHF.L.U32 R34, R7, R18, RZ ;  /* 0x0000001207227219 */ /* 0x000fe200000006ff */
[----:B------:R-:W1:Y:S01]  /*ea00*/  LDC R22, c[0x0][0x638] ;  /* 0x00018e00ff167b82 */ /* 0x000e620000000800 */
[----:B------:R-:W-:-:S07]  /*ea10*/  LOP3.LUT R17, RZ, R5, RZ, 0x33, !PT ;  /* 0x00000005ff117212 */ /* 0x000fce00078e33ff */
[----:B------:R-:W0:Y:S01]  /*ea20*/  LDC R23, c[0x0][0x610] ;  /* 0x00018400ff177b82 */ /* 0x000e220000000800 */
[----:B--2---:R-:W-:Y:S05]  /*ea30*/  @!P0 BRA `(.L_x_298) ;  /* 0x0000000000288947 */ /* 0x004fea0003800000 */
[----:B------:R-:W2:Y:S02]  /*ea40*/  LDC R0, c[0x0][0x64c] ;  /* 0x00019300ff007b82 */ /* 0x000ea40000000800 */
[----:B--2---:R-:W-:-:S05]  /*ea50*/  IADD3 R7, P0, R11, R0, RZ ;  /* 0x000000000b077210 */ /* 0x004fca0007f1e0ff */
        /* <DEDUP_REMOVED lines=8> */
.L_x_298:
[----:B0-----:R-:W-:Y:S01]  /*eae0*/  SHF.R.U64 R0, R2, R19, R3 ;  /* 0x0000001302007219 */ /* 0x001fe20000001203 */
[----:B------:R-:W-:Y:S01]  /*eaf0*/  VIADD R3, R14, 0xffffffff ;  /* 0xffffffff0e037836 */ /* 0x000fe20000000000 */
[----:B------:R-:W-:Y:S01]  /*eb00*/  LOP3.LUT R5, R8, R17, RZ, 0xc0, !PT ;  /* 0x0000001108057212 */ /* 0x000fe200078ec0ff */
[----:B------:R-:W-:Y:S01]  /*eb10*/  IMAD.MOV R12, RZ, RZ, -R12 ;  /* 0x000000ffff0c7224 */ /* 0x000fe200078e0a0c */
[----:B------:R-:W-:Y:S01]  /*eb20*/  R2UR UR22, R24 ;  /* 0x00000000181672ca */ /* 0x000fe200000e0000 */
[----:B------:R-:W-:Y:S01]  /*eb30*/  IMAD.MOV R2, RZ, RZ, -R0 ;  /* 0x000000ffff027224 */ /* 0x000fe200078e0a00 */
[----:B------:R-:W-:Y:S01]  /*eb40*/  LOP3.LUT R3, R10, R3, RZ, 0xc0, !PT ;  /* 0x000000030a037212 */ /* 0x000fe200078ec0ff */
[----:B------:R-:W-:Y:S02]  /*eb50*/  IMAD R34, R34, R0, R5 ;  /* 0x0000000022227224 */ /* 0x000fe400078e0205 */
[----:B------:R-:W-:Y:S02]  /*eb60*/  @P2 IMAD R15, R13, R12, R16 ;  /* 0x0000000c0d0f2224 */ /* 0x000fe400078e0210 */
[----:B-1----:R-:W-:-:S02]  /*eb70*/  IMAD R0, R2, R22, R11 ;  /* 0x0000001602007224 */ /* 0x002fc400078e020b */
[----:B------:R-:W-:Y:S02]  /*eb80*/  IMAD R34, R34, R23, R15 ;  /* 0x0000001722227224 */ /* 0x000fe400078e020f */
[----:B------:R-:W-:Y:S02]  /*eb90*/  IMAD R3, R0, R14, R3 ;  /* 0x0000000e00037224 */ /* 0x000fe400078e0203 */
[----:B------:R-:W-:-:S03]  /*eba0*/  IMAD.MOV.U32 R0, RZ, RZ, 0x1 ;  /* 0x00000001ff007424 */ /* 0x000fc600078e00ff */
[----:B------:R-:W-:Y:S02]  /*ebb0*/  SEL R2, R3, R34, !P2 ;  /* 0x0000002203027207 */ /* 0x000fe40005000000 */
[----:B------:R-:W-:-:S03]  /*ebc0*/  SEL R34, R34, R3, !P2 ;  /* 0x0000000322227207 */ /* 0x000fc60005000000 */
[----:B------:R2:W-:Y:S04]  /*ebd0*/  STL [R1+0x88], R2 ;  /* 0x0000880201007387 */ /* 0x0005e80000100800 */
.L_x_296:
[----:B------:R0:W-:Y:S01]  /*ebe0*/  STL [R1+0x8c], R34 ;  /* 0x00008c2201007387 */ /* 0x0001e20000100800 */
[----:B------:R-:W-:-:S13]  /*ebf0*/  LOP3.LUT P0, RZ, R0, 0xff, RZ, 0xc0, !PT ;  /* 0x000000ff00ff7812 */ /* 0x000fda000780c0ff */
[----:B0-----:R-:W-:Y:S05]  /*ec00*/  @P0 BRA `(.L_x_299) ;  /* 0xffffff2400b00947 */ /* 0x001fea000383ffff */
[----:B------:R-:W-:Y:S05]  /*ec10*/  EXIT ;  /* 0x000000000000794d */ /* 0x000fea0003800000 */
.L_x_7:
[----:B------:R-:W2:Y:S01]  /*ec20*/  LDL R22, [R1+0x84] ;  /* 0x0000840001167983 */ /* 0x000ea20000100800 */
[----:B------:R-:W-:-:S03]  /*ec30*/  ULDC.64 UR4, c[0x0][0x650] ;  /* 0x0001940000047ab9 */ /* 0x000fc60000000a00 */
[----:B0-----:R-:W3:Y:S01]  /*ec40*/  LDL R23, [R1+0x80] ;  /* 0x0000800001177983 */ /* 0x001ee20000100800 */
[----:B------:R-:W-:Y:S01]  /*ec50*/  PRMT R4, RZ, 0x7610, R4 ;  /* 0x00007610ff047816 */ /* 0x000fe20000000004 */
[----:B------:R-:W-:Y:S02]  /*ec60*/  IMAD.MOV.U32 R5, RZ, RZ, -0x1 ;  /* 0xffffffffff057424 */ /* 0x000fe400078e00ff */
[----:B------:R-:W-:Y:S02]  /*ec70*/  IMAD.MOV.U32 R7, RZ, RZ, -0x1 ;  /* 0xffffffffff077424 */ /* 0x000fe400078e00ff */
[----:B------:R-:W-:Y:S01]  /*ec80*/  IMAD.MOV.U32 R6, RZ, RZ, -0x1 ;  /* 0xffffffffff067424 */ /* 0x000fe200078e00ff */
[----:B--2---:R-:W-:-:S04]  /*ec90*/  ISETP.GE.U32.AND P0, PT, R22, UR4, PT ;  /* 0x0000000416007c0c */ /* 0x004fc8000bf06070 */
[----:B---3--:R-:W-:-:S13]  /*eca0*/  ISETP.GE.U32.AND.EX P0, PT, R23, UR5, PT, P0 ;  /* 0x0000000517007c0c */ /* 0x008fda000bf06100 */
[----:B------:R-:W-:Y:S05]  /*ecb0*/  @P0 BRA `(.L_x_300) ;  /* 0x00000004002c0947 */ /* 0x000fea0003800000 */
[----:B------:R-:W0:Y:S01]  /*ecc0*/  LDC.64 R14, c[0x0][0x628] ;  /* 0x00018a00ff0e7b82 */ /* 0x000e220000000a00 */
[----:B------:R-:W-:Y:S02]  /*ecd0*/  IMAD.MOV.U32 R8, RZ, RZ, R22 ;  /* 0x000000ffff087224 */ /* 0x000fe400078e0016 */
[----:B------:R-:W-:-:S05]  /*ece0*/  IMAD.MOV.U32 R9, RZ, RZ, R23 ;  /* 0x000000ffff097224 */ /* 0x000fca00078e0017 */
[----:B------:R-:W1:Y:S08]  /*ecf0*/  LDC R10, c[0x0][0x630] ;  /* 0x00018c00ff0a7b82 */ /* 0x000e700000000800 */
[----:B------:R-:W2:Y:S01]  /*ed00*/  LDC.64 R16, c[0x0][0x620] ;  /* 0x00018800ff107b82 */ /* 0x000ea20000000a00 */
[----:B0-----:R-:W-:-:S04]  /*ed10*/  ISETP.NE.U32.AND P0, PT, R14, RZ, PT ;  /* 0x000000ff0e00720c */ /* 0x001fc80003f05070 */
[----:B------:R-:W-:-:S13]  /*ed20*/  ISETP.NE.AND.EX P0, PT, R15, RZ, PT, P0 ;  /* 0x000000ff0f00720c */ /* 0x000fda0003f05300 */
[----:B-12---:R-:W-:Y:S05]  /*ed30*/  @!P0 BRA `(.L_x_301) ;  /* 0x0000000000288947 */ /* 0x006fea0003800000 */
[----:B------:R-:W0:Y:S02]  /*ed40*/  LDC R4, c[0x0][0x634] ;  /* 0x00018d00ff047b82 */ /* 0x000e240000000800 */
[----:B0-----:R-:W-:-:S05]  /*ed50*/  IADD3 R9, P0, R22, R4, RZ ;  /* 0x0000000416097210 */ /* 0x001fca0007f1e0ff */
        /* <DEDUP_REMOVED lines=8> */
.L_x_301:
[----:B------:R-:W0:Y:S01]  /*ede0*/  LDC.64 R20, c[0x0][0x640] ;  /* 0x00019000ff147b82 */ /* 0x000e220000000a00 */
[-CC-:B------:R-:W-:Y:S02]  /*edf0*/  SHF.R.U64 R14, R8, R10.reuse, R9.reuse ;  /* 0x0000000a080e7219 */ /* 0x180fe40000001209 */
[----:B------:R-:W-:Y:S02]  /*ee00*/  SHF.R.U32.HI R4, RZ, R10, R9 ;  /* 0x0000000aff047219 */ /* 0x000fe40000011609 */
[----:B------:R-:W-:-:S03]  /*ee10*/  IADD3 R7, P0, RZ, -R14, RZ ;  /* 0x8000000eff077210 */ /* 0x000fc60007f1e0ff */
[----:B------:R-:W1:Y:S02]  /*ee20*/  LDC R8, c[0x0][0x618] ;  /* 0x00018600ff087b82 */ /* 0x000e640000000800 */
[----:B------:R-:W-:Y:S02]  /*ee30*/  IMAD.X R5, RZ, RZ, ~R4, P0 ;  /* 0x000000ffff057224 */ /* 0x000fe400000e0e04 */
[----:B------:R-:W-:Y:S02]  /*ee40*/  IMAD.MOV.U32 R4, RZ, RZ, R22 ;  /* 0x000000ffff047224 */ /* 0x000fe400078e0016 */
[-C--:B------:R-:W-:Y:S02]  /*ee50*/  IMAD R6, R5, R16.reuse, RZ ;  /* 0x0000001005067224 */ /* 0x080fe400078e02ff */
[----:B------:R-:W2:Y:S01]  /*ee60*/  LDC R18, c[0x0][0x608] ;  /* 0x00018200ff127b82 */ /* 0x000ea20000000800 */
[----:B------:R-:W-:Y:S02]  /*ee70*/  IMAD.MOV.U32 R5, RZ, RZ, R23 ;  /* 0x000000ffff057224 */ /* 0x000fe400078e0017 */
[----:B------:R-:W-:-:S05]  /*ee80*/  IMAD.WIDE.U32 R4, R7, R16, R4 ;  /* 0x0000001007047225 */ /* 0x000fca00078e0004 */
[----:B------:R-:W3:Y:S01]  /*ee90*/  LDC R19, c[0x0][0x658] ;  /* 0x00019600ff137b82 */ /* 0x000ee20000000800 */
[----:B------:R-:W-:Y:S01]  /*eea0*/  IMAD R7, R7, R17, R6 ;  /* 0x0000001107077224 */ /* 0x000fe200078e0206 */
[----:B0-----:R-:W-:Y:S01]  /*eeb0*/  ISETP.NE.U32.AND P0, PT, R20, RZ, PT ;  /* 0x000000ff1400720c */ /* 0x001fe20003f05070 */
[----:B------:R-:W-:Y:S02]  /*eec0*/  IMAD.MOV.U32 R6, RZ, RZ, -0x1 ;  /* 0xffffffffff067424 */ /* 0x000fe400078e00ff */
[----:B------:R-:W-:Y:S01]  /*eed0*/  IMAD.IADD R5, R5, 0x1, R7 ;  /* 0x0000000105057824 */ /* 0x000fe200078e0207 */
[----:B------:R-:W-:Y:S02]  /*eee0*/  ISETP.NE.AND.EX P0, PT, R21, RZ, PT, P0 ;  /* 0x000000ff1500720c */ /* 0x000fe40003f05300 */
[----:B------:R-:W0:Y:S02]  /*eef0*/  LDC R17, c[0x0][0x600] ;  /* 0x00018000ff117b82 */ /* 0x000e240000000800 */
[----:B-1----:R-:W-:-:S02]  /*ef00*/  SHF.R.U64 R10, R4, R8, R5 ;  /* 0x00000008040a7219 */ /* 0x002fc40000001205 */
[----:B------:R-:W-:-:S04]  /*ef10*/  SHF.R.U32.HI R5, RZ, R8, R5 ;  /* 0x00000008ff057219 */ /* 0x000fc80000011605 */
[----:B------:R-:W1:Y:S01]  /*ef20*/  LDC R22, c[0x0][0x648] ;  /* 0x00019200ff167b82 */ /* 0x000e620000000800 */
[-CC-:B--2---:R-:W-:Y:S02]  /*ef30*/  SHF.R.U64 R15, R10, R18.reuse, R5.reuse ;  /* 0x000000120a0f7219 */ /* 0x184fe40000001205 */
[----:B------:R-:W-:Y:S01]  /*ef40*/  SHF.R.U32.HI R4, RZ, R18, R5 ;  /* 0x00000012ff047219 */ /* 0x000fe20000011605 */
[----:B------:R-:W-:-:S04]  /*ef50*/  IMAD.MOV.U32 R18, RZ, RZ, 0x1 ;  /* 0x00000001ff127424 */ /* 0x000fc800078e00ff */
[----:B------:R-:W2:Y:S01]  /*ef60*/  LDC R23, c[0x0][0x638] ;  /* 0x00018e00ff177b82 */ /* 0x000ea20000000800 */
[-CC-:B---3--:R-:W-:Y:S02]  /*ef70*/  SHF.R.U64 R16, R15, R19.reuse, R4.reuse ;  /* 0x000000130f107219 */ /* 0x188fe40000001204 */
[-C--:B------:R-:W-:Y:S02]  /*ef80*/  SHF.L.U32 R6, R6, R19.reuse, RZ ;  /* 0x0000001306067219 */ /* 0x080fe400000006ff */
[----:B------:R-:W-:Y:S01]  /*ef90*/  SHF.R.U32.HI R5, RZ, R19, R4 ;  /* 0x00000013ff057219 */ /* 0x000fe20000011604 */
[----:B------:R-:W-:Y:S01]  /*efa0*/  IMAD.MOV.U32 R4, RZ, RZ, R16 ;  /* 0x000000ffff047224 */ /* 0x000fe200078e0010 */
[----:B------:R-:W-:Y:S01]  /*efb0*/  LOP3.LUT R24, RZ, R6, RZ, 0x33, !PT ;  /* 0x00000006ff187212 */ /* 0x000fe200078e33ff */
[----:B------:R-:W3:Y:S01]  /*efc0*/  LDC R25, c[0x0][0x610] ;  /* 0x00018400ff197b82 */ /* 0x000ee20000000800 */
[----:B------:R-:W-:Y:S05]  /*efd0*/  @!P0 BRA `(.L_x_302) ;  /* 0x0000000000288947 */ /* 0x000fea0003800000 */
        /* <DEDUP_REMOVED lines=10> */
.L_x_302:
[----:B-1----:R-:W-:Y:S01]  /*f080*/  SHF.R.U64 R4, R4, R22, R5 ;  /* 0x0000001604047219 */ /* 0x002fe20000001205 */
[----:B0-----:R-:W-:Y:S01]  /*f090*/  VIADD R7, R17, 0xffffffff ;  /* 0xffffffff11077836 */ /* 0x001fe20000000000 */
[----:B------:R-:W-:Y:S01]  /*f0a0*/  SHF.L.U32 R18, R18, R19, RZ ;  /* 0x0000001312127219 */ /* 0x000fe200000006ff */
[----:B------:R-:W-:Y:S01]  /*f0b0*/  @P2 IMAD R0, R11, R12, R2 ;  /* 0x0000000c0b002224 */ /* 0x000fe200078e0202 */
[----:B------:R-:W-:Y:S01]  /*f0c0*/  LOP3.LUT R3, R15, R24, RZ, 0xc0, !PT ;  /* 0x000000180f037212 */ /* 0x000fe200078ec0ff */
[----:B------:R-:W-:Y:S01]  /*f0d0*/  IMAD.MOV R5, RZ, RZ, -R4 ;  /* 0x000000ffff057224 */ /* 0x000fe200078e0a04 */
[----:B------:R-:W-:Y:S01]  /*f0e0*/  LOP3.LUT R7, R10, R7, RZ, 0xc0, !PT ;  /* 0x000000070a077212 */ /* 0x000fe200078ec0ff */
[----:B------:R-:W-:Y:S02]  /*f0f0*/  IMAD.MOV.U32 R6, RZ, RZ, R14 ;  /* 0x000000ffff067224 */ /* 0x000fe400078e000e */
[----:B------:R-:W-:Y:S02]  /*f100*/  IMAD R3, R18, R4, R3 ;  /* 0x0000000412037224 */ /* 0x000fe400078e0203 */
[----:B--2---:R-:W-:-:S02]  /*f110*/  IMAD R2, R5, R23, R16 ;  /* 0x0000001705027224 */ /* 0x004fc400078e0210 */
[----:B---3--:R-:W-:Y:S02]  /*f120*/  IMAD R0, R3, R25, R0 ;  /* 0x0000001903007224 */ /* 0x008fe400078e0200 */
[----:B------:R-:W-:Y:S02]  /*f130*/  IMAD R5, R2, R17, R7 ;  /* 0x0000001102057224 */ /* 0x000fe400078e0207 */
[----:B------:R-:W-:-:S03]  /*f140*/  IMAD.MOV.U32 R4, RZ, RZ, 0x1 ;  /* 0x00000001ff047424 */ /* 0x000fc600078e00ff */
[----:B------:R-:W-:Y:S02]  /*f150*/  SEL R7, R5, R0, !P2 ;  /* 0x0000000005077207 */ /* 0x000fe40005000000 */
[----:B------:R-:W-:-:S07]  /*f160*/  SEL R5, R0, R5, !P2 ;  /* 0x0000000500057207 */ /* 0x000fce0005000000 */
.L_x_300:
[----:B------:R-:W-:-:S08]  /*f170*/  NOP ;  /* 0x0000000000007918 */ /* 0x000fd00000000000 */
[----:B------:R-:W0:-:S00]  /*f180*/  USETMAXREG.DEALLOC.CTAPOOL 0x28 ;  /* 0x00000028000079c8 */ /* 0x000e0000080e0500 */
[----:B------:R-:W-:-:S13]  /*f190*/  ISETP.NE.AND P0, PT, RZ, UR8, PT ;  /* 0x00000008ff007c0c */ /* 0x000fda000bf05270 */
[----:B------:R-:W-:Y:S05]  /*f1a0*/  @P0 EXIT ;  /* 0x000000000000094d */ /* 0x000fea0003800000 */
[----:B0-----:R-:W-:Y:S01]  /*f1b0*/  LOP3.LUT P0, RZ, R4, 0xff, RZ, 0xc0, !PT ;  /* 0x000000ff04ff7812 */ /* 0x001fe2000780c0ff */
[----:B------:R-:W-:Y:S02]  /*f1c0*/  IMAD.MOV.U32 R9, RZ, RZ, 0x1 ;  /* 0x00000001ff097424 */ /* 0x000fe400078e00ff */
[----:B------:R-:W-:-:S10]  /*f1d0*/  IMAD.MOV.U32 R12, RZ, RZ, RZ ;  /* 0x000000ffff0c7224 */ /* 0x000fd400078e00ff */
[----:B------:R-:W-:Y:S05]  /*f1e0*/  @!P0 BRA `(.L_x_303) ;  /* 0x0000000c00608947 */ /* 0x000fea0003800000 */
[----:B------:R-:W0:Y:S01]  /*f1f0*/  S2R R0, SR_CgaCtaId ;  /* 0x0000000000007919 */ /* 0x000e220000008800 */
[----:B------:R-:W-:Y:S01]  /*f200*/  ULDC UR4, c[0x0][0x28c] ;  /* 0x0000a30000047ab9 */ /* 0x000fe20000000800 */
[----:B------:R-:W-:Y:S01]  /*f210*/  ULDC UR6, c[0x0][0x658] ;  /* 0x0001960000067ab9 */ /* 0x000fe20000000800 */
[----:B------:R-:W-:Y:S01]  /*f220*/  UIADD3 UR10, UR4, 0x3f, URZ ;  /* 0x0000003f040a7890 */ /* 0x000fe2000fffe03f */
[----:B------:R-:W-:Y:S01]  /*f230*/  BSSY B0, `(.L_x_303) ;  /* 0x00000d3000007945 */ /* 0x000fe20003800000 */
[----:B------:R-:W-:Y:S01]  /*f240*/  UMOV UR7, 0xffffffff ;  /* 0xffffffff00077882 */ /* 0x000fe20000000000 */
[----:B------:R-:W-:Y:S01]  /*f250*/  ULDC UR5, c[0x0][0x600] ;  /* 0x0001800000057ab9 */ /* 0x000fe20000000800 */
[----:B------:R-:W-:Y:S01]  /*f260*/  UMOV UR9, 0x1 ;  /* 0x0000000100097882 */ /* 0x000fe20000000000 */
[----:B------:R-:W-:Y:S01]  /*f270*/  USHF.L.U32 UR7, UR7, UR6, URZ ;  /* 0x0000000607077299 */ /* 0x000fe2000800063f */
[----:B------:R-:W-:Y:S01]  /*f280*/  IMAD.MOV.U32 R11, RZ, RZ, 0x1 ;  /* 0x00000001ff0b7424 */ /* 0x000fe200078e00ff */
[----:B------:R-:W-:Y:S01]  /*f290*/  UIADD3 UR4, UR5, -0x1, URZ ;  /* 0xffffffff05047890 */ /* 0x000fe2000fffe03f */
[----:B------:R-:W-:Y:S01]  /*f2a0*/  IMAD.MOV.U32 R9, RZ, RZ, 0x1 ;  /* 0x00000001ff097424 */ /* 0x000fe200078e00ff */
[----:B------:R-:W-:Y:S01]  /*f2b0*/  USHF.R.S32.HI UR11, URZ, 0x1f, UR10 ;  /* 0x0000001f3f0b7899 */ /* 0x000fe2000801140a */
[----:B------:R-:W-:Y:S01]  /*f2c0*/  IMAD.MOV.U32 R12, RZ, RZ, RZ ;  /* 0x000000ffff0c7224 */ /* 0x000fe200078e00ff */
[----:B------:R-:W-:Y:S01]  /*f2d0*/  ULDC UR8, c[0x0][0xc] ;  /* 0x0000030000087ab9 */ /* 0x000fe20000000800 */
[----:B------:R-:W-:-:S02]  /*f2e0*/  USHF.L.U32 UR5, UR9, UR6, URZ ;  /* 0x0000000609057299 */ /* 0x000fc4000800063f */
[----:B------:R-:W-:Y:S01]  /*f2f0*/  ULEA.HI UR11, UR11, UR10, URZ, 0x6 ;  /* 0x0000000a0b0b7291 */ /* 0x000fe2000f8f303f */
[----:B------:R-:W-:Y:S01]  /*f300*/  ULDC UR9, c[0x0][0x10] ;  /* 0x0000040000097ab9 */ /* 0x000fe20000000800 */
[----:B------:R-:W-:Y:S02]  /*f310*/  ULOP3.LUT UR6, URZ, UR7, URZ, 0x33, !UPT ;  /* 0x000000073f067292 */ /* 0x000fe4000f8e333f */
[----:B------:R-:W-:Y:S01]  /*f320*/  UIMAD.WIDE.U32 UR8, UR8, UR9, URZ ;  /* 0x00000009080872a5 */ /* 0x000fe2000f8e003f */
[----:B------:R-:W-:Y:S01]  /*f330*/  ULDC UR7, c[0x0][0x14] ;  /* 0x0000050000077ab9 */ /* 0x000fe20000000800 */
[----:B------:R-:W-:Y:S02]  /*f340*/  USHF.R.S32.HI UR20, URZ, 0x6, UR11 ;  /* 0x000000063f147899 */ /* 0x000fe4000801140b */
[----:B------:R-:W-:Y:S02]  /*f350*/  UIMAD.WIDE.U32 UR22, UR8, UR7, URZ ;  /* 0x00000007081672a5 */ /* 0x000fe4000f8e003f */
[----:B------:R-:W-:-:S02]  /*f360*/  UIMAD UR18, UR9, UR7, URZ ;  /* 0x00000007091272a4 */ /* 0x000fc4000f8e023f */
[----:B------:R-:W-:Y:S01]  /*f370*/  ULOP3.LUT UR26, UR13, 0x2, URZ, 0xfc, !UPT ;  /* 0x000000020d1a7892 */ /* 0x000fe2000f8efc3f */
[C---:B0-----:R-:W-:Y:S01]  /*f380*/  IMAD.SHL.U32 R8, R0.reuse, 0x80, RZ ;  /* 0x0000008000087824 */ /* 0x041fe200078e00ff */
[----:B------:R-:W-:Y:S01]  /*f390*/  UIADD3 UR18, UR23, UR18, URZ ;  /* 0x0000001217127290 */ /* 0x000fe2000fffe03f */
[----:B------:R-:W-:Y:S01]  /*f3a0*/  IMAD.SHL.U32 R0, R0, 0x2000, RZ ;  /* 0x0000200000007824 */ /* 0x000fe200078e00ff */
[----:B------:R-:W-:Y:S02]  /*f3b0*/  UIADD3 UR27, UR20, 0x1, URZ ;  /* 0x00000001141b7890 */ /* 0x000fe4000fffe03f */
[----:B------:R-:W-:Y:S01]  /*f3c0*/  LOP3.LUT R8, R8, 0x80, RZ, 0xc0, !PT ;  /* 0x0000008008087812 */ /* 0x000fe200078ec0ff */
[----:B------:R-:W-:Y:S01]  /*f3d0*/  ULDC.64 UR24, c[0x0][0x198] ;  /* 0x0000660000187ab9 */ /* 0x000fe20000000a00 */
[----:B------:R-:W-:-:S08]  /*f3e0*/  LOP3.LUT R0, R0, 0x2000, RZ, 0xc0, !PT ;  /* 0x0000200000007812 */ /* 0x000fd000078ec0ff */
.L_x_314:
[----:B------:R-:W-:-:S03]  /*f3f0*/  UMOV UR7, 0xffffffff ;  /* 0xffffffff00077882 */ /* 0x000fc60000000000 */
[----:B------:R-:W-:Y:S05]  /*f400*/  BRA.DIV UR7, `(.L_x_304) ;  /* 0x0000000e07b07947 */ /* 0x000fea000b800000 */
[----:B------:R-:W-:-:S13]  /*f410*/  ELECT P0, URZ, PT ;  /* 0x00000000003f782f */ /* 0x000fda0003800000 */
.L_x_324:
[----:B------:R-:W0:Y:S01]  /*f420*/  LDC R2, c[0x0][0x28c] ;  /* 0x0000a300ff027b82 */ /* 0x000e220000000800 */
[----:B------:R-:W-:Y:S01]  /*f430*/  BSSY B1, `(.L_x_305) ;  /* 0x000003a000017945 */ /* 0x000fe20003800000 */
[----:B0-----:R-:W-:-:S13]  /*f440*/  ISETP.LT.OR P0, PT, R2, 0x1, !P0 ;  /* 0x000000010200780c */ /* 0x001fda0004701670 */
[----:B------:R-:W-:Y:S05]  /*f450*/  @P0 BRA `(.L_x_306) ;  /* 0x0000000000dc0947 */ /* 0x000fea0003800000 */
[----:B------:R-:W-:Y:S02]  /*f460*/  IMAD R7, R7, 0x100, R8 ;  /* 0x0000010007077824 */ /* 0x000fe400078e0208 */
[----:B------:R-:W-:Y:S02]  /*f470*/  IMAD.SHL.U32 R10, R5, 0x80, RZ ;  /* 0x00000080050a7824 */ /* 0x000fe400078e00ff */
[----:B------:R-:W-:Y:S02]  /*f480*/  IMAD.MOV.U32 R15, RZ, RZ, RZ ;  /* 0x000000ffff0f7224 */ /* 0x000fe400078e00ff */
[----:B------:R-:W-:Y:S02]  /*f490*/  IMAD.U32 R16, RZ, RZ, UR27 ;  /* 0x0000001bff107e24 */ /* 0x000fe4000f8e00ff */
[----:B------:R-:W-:Y:S02]  /*f4a0*/  IMAD.MOV.U32 R2, RZ, RZ, R9 ;  /* 0x000000ffff027224 */ /* 0x000fe400078e0009 */
[----:B------:R-:W-:-:S07]  /*f4b0*/  IMAD.MOV.U32 R3, RZ, RZ, R12 ;  /* 0x000000ffff037224 */ /* 0x000fce00078e000c */
.L_x_309:
[----:B------:R-:W0:Y:S01]  /*f4c0*/  S2R R5, SR_CgaCtaId ;  /* 0x0000000000057919 */ /* 0x000e220000008800 */
[----:B------:R-:W-:Y:S01]  /*f4d0*/  MOV R4, 0x400 ;  /* 0x0000040000047802 */ /* 0x000fe20000000f00 */
[----:B------:R-:W1:Y:S03]  /*f4e0*/  S2R R17, SR_TID.X ;  /* 0x0000000000117919 */ /* 0x000e660000002100 */
[----:B0-----:R-:W-:Y:S02]  /*f4f0*/  LEA R14, R5, R4, 0x18 ;  /* 0x00000004050e7211 */ /* 0x001fe400078ec0ff */
[----:B------:R-:W-:Y:S02]  /*f500*/  SHF.L.U32 R4, R2, 0x1f, RZ ;  /* 0x0000001f02047819 */ /* 0x000fe400000006ff */
[----:B-1----:R-:W-:Y:S01]  /*f510*/  LOP3.LUT P1, RZ, R17, 0x7f, RZ, 0xc0, !PT ;  /* 0x0000007f11ff7812 */ /* 0x002fe2000782c0ff */
[----:B------:R-:W-:-:S04]  /*f520*/  IMAD R13, R3, 0x8, R14 ;  /* 0x00000008030d7824 */ /* 0x000fc800078e020e */
[----:B------:R-:W0:Y:S08]  /*f530*/  SYNCS.PHASECHK.TRANS64.TRYWAIT P0, [R13+URZ+0x18], R4 ;  /* 0x000018040d0075a7 */ /* 0x000e30000800017f */
[----:B------:R-:W1:Y:S01]  /*f540*/  @!P1 LDC R5, c[0x0][0x500] ;  /* 0x00014000ff059b82 */ /* 0x000e620000000800 */
[----:B0-----:R-:W-:Y:S05]  /*f550*/  @!P0 BRA `(.L_x_307) ;  /* 0x0000000c007c8947 */ /* 0x001fea0003800000 */
.L_x_325:
[----:B------:R-:W-:Y:S01]  /*f560*/  UPRMT UR7, UR26, 0x9910, URZ ;  /* 0x000099101a077896 */ /* 0x000fe2000800003f */
[----:B-1----:R1:W-:Y:S03]  /*f570*/  @!P1 SYNCS.ARRIVE.TRANS64 RZ, [R13+URZ], R5 ;  /* 0x000000050dff99a7 */ /* 0x0023e6000800003f */
[----:B------:R-:W-:-:S06]  /*f580*/  UISETP.NE.AND UP0, UPT, UR7, 0x2, UPT ;  /* 0x000000020700788c */ /* 0x000fcc000bf05270 */
[----:B------:R-:W-:-:S13]  /*f590*/  PLOP3.LUT P0, PT, PT, PT, UP0, 0x80, 0x0 ;  /* 0x000000000000781c */ /* 0x000fda0003f0f008 */
[----:B-1----:R-:W-:Y:S05]  /*f5a0*/  @P0 BRA `(.L_x_308) ;  /* 0x0000000000040947 */ /* 0x002fea0003800000 */
[----:B------:R-:W-:Y:S01]  /*f5b0*/  BPT.TRAP 0x1 ;  /* 0x000000040000795c */ /* 0x000fe20000300000 */
.L_x_308:
[C---:B0-----:R-:W-:Y:S01]  /*f5c0*/  IMAD R4, R3.reuse, 0x2000, R14 ;  /* 0x0000200003047824 */ /* 0x041fe200078e020e */
[----:B------:R-:W-:Y:S01]  /*f5d0*/  R2UR UR19, R14 ;  /* 0x000000000e1372ca */ /* 0x000fe200000e0000 */
[----:B------:R-:W-:Y:S01]  /*f5e0*/  IMAD R5, R3, 0x4000, R0 ;  /* 0x0000400003057824 */ /* 0x000fe200078e0200 */
[----:B------:R-:W-:Y:S01]  /*f5f0*/  R2UR UR9, R13 ;  /* 0x000000000d0972ca */ /* 0x000fe200000e0000 */
[----:B------:R-:W-:Y:S01]  /*f600*/  VIADD R16, R16, 0xffffffff ;  /* 0xffffffff10107836 */ /* 0x000fe20000000000 */
[----:B------:R-:W-:Y:S01]  /*f610*/  R2UR UR7, R4 ;  /* 0x00000000040772ca */ /* 0x000fe200000e0000 */
[----:B------:R-:W-:Y:S01]  /*f620*/  UIADD3 UR14, UP0, UR24, 0xf0, URZ ;  /* 0x000000f0180e7890 */ /* 0x000fe2000ff1e03f */
[----:B------:R-:W-:Y:S01]  /*f630*/  R2UR UR8, R5 ;  /* 0x00000000050872ca */ /* 0x000fe200000e0000 */
[----:B------:R-:W-:Y:S01]  /*f640*/  UIADD3 UR28, UP1, UR24, 0x1f0, URZ ;  /* 0x000001f0181c7890 */ /* 0x000fe2000ff3e03f */
[----:B------:R-:W-:Y:S01]  /*f650*/  R2UR UR11, R10 ;  /* 0x000000000a0b72ca */ /* 0x000fe200000e0000 */
[----:B------:R-:W-:Y:S01]  /*f660*/  UIADD3.X UR15, URZ, UR25, URZ, UP0, !UPT ;  /* 0x000000193f0f7290 */ /* 0x000fe200087fe43f */
[----:B------:R-:W-:Y:S01]  /*f670*/  R2UR UR10, R15 ;  /* 0x000000000f0a72ca */ /* 0x000fe200000e0000 */
[----:B------:R-:W-:Y:S01]  /*f680*/  VIADD R3, R3, 0x1 ;  /* 0x0000000103037836 */ /* 0x000fe20000000000 */
[----:B------:R-:W-:Y:S01]  /*f690*/  R2UR UR12, R6 ;  /* 0x00000000060c72ca */ /* 0x000fe200000e0000 */
[----:B------:R-:W-:Y:S01]  /*f6a0*/  UIADD3.X UR29, URZ, UR25, URZ, UP1, !UPT ;  /* 0x000000193f1d7290 */ /* 0x000fe20008ffe43f */
[----:B------:R-:W-:Y:S01]  /*f6b0*/  R2UR UR21, R7 ;  /* 0x00000000071572ca */ /* 0x000fe200000e0000 */
[----:B------:R-:W-:Y:S01]  /*f6c0*/  UMOV UR16, 0x0 ;  /* 0x0000000000107882 */ /* 0x000fe20000000000 */
[----:B------:R-:W-:Y:S01]  /*f6d0*/  ISETP.GT.AND P1, PT, R16, 0x1, PT ;  /* 0x000000011000780c */ /* 0x000fe20003f24270 */
[----:B------:R-:W-:Y:S01]  /*f6e0*/  UIADD3 UR7, UR7, 0x100, URZ ;  /* 0x0000010007077890 */ /* 0x000fe2000fffe03f */
[----:B------:R-:W-:Y:S01]  /*f6f0*/  ISETP.NE.AND P0, PT, R3, 0x3, PT ;  /* 0x000000030300780c */ /* 0x000fe20003f05270 */
[----:B------:R-:W-:Y:S01]  /*f700*/  UIADD3 UR19, UR19, 0x6100, UR8 ;  /* 0x0000610013137890 */ /* 0x000fe2000fffe008 */
[----:B------:R-:W-:Y:S01]  /*f710*/  VIADD R15, R15, 0x40 ;  /* 0x000000400f0f7836 */ /* 0x000fe20000000000 */
[----:B------:R-:W-:Y:S01]  /*f720*/  UMOV UR17, 0x10000000 ;  /* 0x1000000000117882 */ /* 0x000fe20000000000 */
[----:B------:R-:W-:Y:S01]  /*f730*/  UMOV UR30, 0x30000 ;  /* 0x00030000001e7882 */ /* 0x000fe20000000000 */
[----:B------:R-:W-:Y:S01]  /*f740*/  SEL R5, RZ, 0x1, P0 ;  /* 0x00000001ff057807 */ /* 0x000fe20000000000 */
[----:B------:R-:W-:Y:S01]  /*f750*/  UMOV UR8, UR7 ;  /* 0x0000000700087c82 */ /* 0x000fe20008000000 */
[----:B------:R-:W-:Y:S01]  /*f760*/  SEL R3, R3, RZ, P0 ;  /* 0x000000ff03037207 */ /* 0x000fe20000000000 */
[----:B------:R0:W-:Y:S01]  /*f770*/  UTMALDG.3D [UR8], [UR14], desc[UR16] ;  /* 0x000010080e0075b4 */ /* 0x0001e20008011000 */
[----:B------:R-:W-:Y:S01]  /*f780*/  LOP3.LUT R2, R2, R5, RZ, 0x3c, !PT ;  /* 0x0000000502027212 */ /* 0x000fe200078e3cff */
[----:B0-----:R-:W-:Y:S01]  /*f790*/  UMOV UR11, UR21 ;  /* 0x00000015000b7c82 */ /* 0x001fe20008000000 */
[----:B------:R-:W-:-:S02]  /*f7a0*/  UMOV UR8, UR19 ;  /* 0x0000001300087c82 */ /* 0x000fc40008000000 */
[----:B------:R0:W-:Y:S02]  /*f7b0*/  UTMALDG.3D.MULTICAST [UR8], [UR28], UR30, desc[UR16] ;  /* 0x000010081c0073b4 */ /* 0x0001e4000801181e */
[----:B0-----:R-:W-:Y:S05]  /*f7c0*/  @P1 BRA `(.L_x_309) ;  /* 0xfffffffc003c1947 */ /* 0x001fea000383ffff */
.L_x_306:
[----:B------:R-:W-:Y:S05]  /*f7d0*/  BSYNC B1 ;  /* 0x0000000000017941 */ /* 0x000fea0003800000 */
.L_x_305:
[----:B------:R-:W2:Y:S01]  /*f7e0*/  LDL.LU R17, [R1+0x80] ;  /* 0x0000800001117983 */ /* 0x000ea20000300800 */
[----:B------:R-:W-:Y:S01]  /*f7f0*/  LOP3.LUT P1, RZ, R11, 0xff, RZ, 0xc0, !PT ;  /* 0x000000ff0bff7812 */ /* 0x000fe2000782c0ff */
[----:B------:R-:W-:Y:S01]  /*f800*/  VIADD R5, R12, UR20 ;  /* 0x000000140c057c36 */ /* 0x000fe20008000000 */
[----:B------:R-:W-:Y:S01]  /*f810*/  ULDC.64 UR8, c[0x0][0x650] ;  /* 0x0001940000087ab9 */ /* 0x000fe20000000a00 */
[----:B------:R-:W3:Y:S01]  /*f820*/  LDL.LU R14, [R1+0x84] ;  /* 0x00008400010e7983 */ /* 0x000ee20000300800 */
[----:B------:R-:W-:Y:S01]  /*f830*/  IMAD.U32 R6, RZ, RZ, UR20 ;  /* 0x00000014ff067e24 */ /* 0x000fe2000f8e00ff */
[----:B------:R-:W-:Y:S01]  /*f840*/  UISETP.GE.U32.AND UP0, UPT, UR20, 0x3, UPT ;  /* 0x000000031400788c */ /* 0x000fe2000bf06070 */
[----:B------:R-:W-:Y:S01]  /*f850*/  ISETP.GT.U32.AND P0, PT, R5, 0x2, PT ;  /* 0x000000020500780c */ /* 0x000fe20003f04070 */
[----:B------:R-:W-:Y:S01]  /*f860*/  BSSY B1, `(.L_x_310) ;  /* 0x000006d000017945 */ /* 0x000fe20003800000 */
[----:B------:R-:W-:Y:S01]  /*f870*/  IMAD.MOV.U32 R7, RZ, RZ, -0x1 ;  /* 0xffffffffff077424 */ /* 0x000fe200078e00ff */
[----:B------:R-:W-:-:S02]  /*f880*/  PRMT R11, RZ, 0x7610, R11 ;  /* 0x00007610ff0b7816 */ /* 0x000fc4000000000b */
[----:B------:R-:W-:Y:S01]  /*f890*/  ISETP.LT.U32.AND P0, PT, R6, 0x3, P0 ;  /* 0x000000030600780c */ /* 0x000fe20000701070 */
[----:B------:R-:W-:Y:S01]  /*f8a0*/  IMAD.MOV.U32 R6, RZ, RZ, -0x1 ;  /* 0xffffffffff067424 */ /* 0x000fe200078e00ff */
[----:B------:R-:W0:Y:S01]  /*f8b0*/  @P1 S2R R3, SR_CgaCtaId ;  /* 0x0000000000031919 */ /* 0x000e220000008800 */
[----:B------:R-:W-:Y:S02]  /*f8c0*/  @P1 MOV R2, 0x400 ;  /* 0x0000040000021802 */ /* 0x000fe40000000f00 */
[----:B------:R-:W-:Y:S02]  /*f8d0*/  PLOP3.LUT P3, PT, PT, PT, UP0, 0x80, 0x0 ;  /* 0x000000000000781c */ /* 0x000fe40003f6f008 */
[----:B0-----:R-:W-:Y:S01]  /*f8e0*/  @P1 LEA R4, R3, R2, 0x18 ;  /* 0x0000000203041211 */ /* 0x001fe200078ec0ff */
[----:B------:R-:W-:Y:S01]  /*f8f0*/  IMAD.WIDE.U32 R2, R5, -0x55555555, RZ ;  /* 0xaaaaaaab05027825 */ /* 0x000fe200078e00ff */
[----:B------:R-:W-:Y:S02]  /*f900*/  SEL R2, RZ, 0x1, !P0 ;  /* 0x00000001ff027807 */ /* 0x000fe40004000000 */
[----:B------:R0:W-:Y:S02]  /*f910*/  @P1 SYNCS.ARRIVE.TRANS64.A1T0 RZ, [R4+URZ+0x48], RZ ;  /* 0x000048ff04ff19a7 */ /* 0x0001e4000810003f */
[----:B------:R-:W-:-:S02]  /*f920*/  LOP3.LUT R9, R9, R2, RZ, 0x3c, !PT ;  /* 0x0000000209097212 */ /* 0x000fc400078e3cff */
[----:B------:R-:W-:Y:S02]  /*f930*/  PRMT R2, RZ, 0x7610, R2 ;  /* 0x00007610ff027816 */ /* 0x000fe40000000002 */
[----:B0-----:R-:W-:-:S04]  /*f940*/  SHF.R.U32.HI R4, RZ, 0x1, R3 ;  /* 0x00000001ff047819 */ /* 0x001fc80000011603 */
[----:B------:R-:W-:Y:S01]  /*f950*/  @P3 LOP3.LUT R9, R9, 0x1, R4, 0x78, !PT ;  /* 0x0000000109093812 */ /* 0x000fe200078e7804 */
[----:B------:R-:W-:Y:S02]  /*f960*/  IMAD R12, R4, -0x3, R5 ;  /* 0xfffffffd040c7824 */ /* 0x000fe400078e0205 */
[----:B------:R-:W-:Y:S01]  /*f970*/  IMAD.MOV.U32 R5, RZ, RZ, -0x1 ;  /* 0xffffffffff057424 */ /* 0x000fe200078e00ff */
[----:B---3--:R-:W-:-:S04]  /*f980*/  IADD3 R14, P1, R14, UR22, RZ ;  /* 0x000000160e0e7c10 */ /* 0x008fc8000ff3e0ff */
[----:B--2---:R-:W-:Y:S01]  /*f990*/  IADD3.X R17, R17, UR18, RZ, P1, !PT ;  /* 0x0000001211117c10 */ /* 0x004fe20008ffe4ff */
[----:B------:R0:W-:Y:S01]  /*f9a0*/  STL [R1+0x84], R14 ;  /* 0x0000840e01007387 */ /* 0x0001e20000100800 */
[----:B------:R-:W-:-:S03]  /*f9b0*/  ISETP.GE.U32.AND P0, PT, R14, UR8, PT ;  /* 0x000000080e007c0c */ /* 0x000fc6000bf06070 */
[----:B------:R0:W-:Y:S01]  /*f9c0*/  STL [R1+0x80], R17 ;  /* 0x0000801101007387 */ /* 0x0001e20000100800 */
[----:B------:R-:W-:-:S13]  /*f9d0*/  ISETP.GE.U32.AND.EX P0, PT, R17, UR9, PT, P0 ;  /* 0x0000000911007c0c */ /* 0x000fda000bf06100 */
[----:B0-----:R-:W-:Y:S05]  /*f9e0*/  @P0 BRA `(.L_x_311) ;  /* 0x0000000400500947 */ /* 0x001fea0003800000 */
[----:B------:R-:W-:Y:S01]  /*f9f0*/  ULDC.64 UR8, c[0x0][0x628] ;  /* 0x00018a0000087ab9 */ /* 0x000fe20000000a00 */
[----:B------:R-:W0:Y:S01]  /*fa00*/  S2R R13, SR_CTAID.X ;  /* 0x00000000000d7919 */ /* 0x000e220000002500 */
[----:B------:R-:W-:Y:S01]  /*fa10*/  ISETP.NE.U32.AND P0, PT, RZ, UR8, PT ;  /* 0x00000008ff007c0c */ /* 0x000fe2000bf05070 */
[----:B------:R-:W-:Y:S01]  /*fa20*/  ULDC UR10, c[0x0][0x630] ;  /* 0x00018c00000a7ab9 */ /* 0x000fe20000000800 */
[----:B------:R-:W-:Y:S01]  /*fa30*/  IMAD.MOV.U32 R2, RZ, RZ, R14 ;  /* 0x000000ffff027224 */ /* 0x000fe200078e000e */
[----:B------:R-:W1:Y:S01]  /*fa40*/  S2R R10, SR_CTAID.Y ;  /* 0x00000000000a7919 */ /* 0x000e620000002600 */
[----:B------:R-:W-:Y:S01]  /*fa50*/  ISETP.NE.AND.EX P0, PT, RZ, UR9, PT, P0 ;  /* 0x00000009ff007c0c */ /* 0x000fe2000bf05300 */
[----:B------:R-:W-:-:S12]  /*fa60*/  IMAD.MOV.U32 R3, RZ, RZ, R17 ;  /* 0x000000ffff037224 */ /* 0x000fd800078e0011 */
[----:B------:R-:W-:Y:S05]  /*fa70*/  @!P0 BRA `(.L_x_312) ;  /* 0x0000000000288947 */ /* 0x000fea0003800000 */
[----:B------:R-:W-:Y:S02]  /*fa80*/  ULDC UR7, c[0x0][0x634] ;  /* 0x00018d0000077ab9 */ /* 0x000fe40000000800 */
[----:B------:R-:W-:-:S05]  /*fa90*/  IADD3 R7, P0, R14, UR7, RZ ;  /* 0x000000070e077c10 */ /* 0x000fca000ff1e0ff */
[----:B------:R-:W-:-:S04]  /*faa0*/  IMAD.X R15, RZ, RZ, R17, P0 ;  /* 0x000000ffff0f7224 */ /* 0x000fc800000e0611 */
[----:B------:R-:W-:-:S04]  /*fab0*/  IMAD.WIDE.U32 R4, R15, UR8, RZ ;  /* 0x000000080f047c25 */ /* 0x000fc8000f8e00ff */
[----:B------:R-:W-:-:S04]  /*fac0*/  IMAD.WIDE.U32 R4, P0, R7, UR9, R4 ;  /* 0x0000000907047c25 */ /* 0x000fc8000f800004 */
[----:B------:R-:W-:-:S04]  /*fad0*/  IMAD.WIDE.U32 R6, R7, UR8, RZ ;  /* 0x0000000807067c25 */ /* 0x000fc8000f8e00ff */
[----:B------:R-:W-:Y:S01]  /*fae0*/  IMAD.X R3, RZ, RZ, RZ, P0 ;  /* 0x000000ffff037224 */ /* 0x000fe200000e06ff */
[----:B------:R-:W-:Y:S01]  /*faf0*/  IADD3 RZ, P0, R7, R4, RZ ;  /* 0x0000000407ff7210 */ /* 0x000fe20007f1e0ff */
[----:B------:R-:W-:-:S04]  /*fb00*/  IMAD.MOV.U32 R2, RZ, RZ, R5 ;  /* 0x000000ffff027224 */ /* 0x000fc800078e0005 */
[----:B------:R-:W-:-:S08]  /*fb10*/  IMAD.WIDE.U32.X R2, R15, UR9, R2, P0 ;  /* 0x000000090f027c25 */ /* 0x000fd000080e0402 */
.L_x_312:
[--C-:B------:R-:W-:Y:S01]  /*fb20*/  SHF.R.U64 R6, R2, UR10, R3.reuse ;  /* 0x0000000a02067c19 */ /* 0x100fe20008001203 */
[----:B------:R-:W-:Y:S01]  /*fb30*/  ULDC.64 UR8, c[0x0][0x620] ;  /* 0x0001880000087ab9 */ /* 0x000fe20000000a00 */
[----:B------:R-:W-:Y:S01]  /*fb40*/  SHF.R.U32.HI R2, RZ, UR10, R3 ;  /* 0x0000000aff027c19 */ /* 0x000fe20008011603 */
[----:B------:R-:W-:Y:S01]  /*fb50*/  IMAD.MOV.U32 R3, RZ, RZ, R17 ;  /* 0x000000ffff037224 */ /* 0x000fe200078e0011 */
[----:B------:R-:W-:Y:S01]  /*fb60*/  IADD3 R5, P0, RZ, -R6, RZ ;  /* 0x80000006ff057210 */ /* 0x000fe20007f1e0ff */
[----:B------:R-:W-:Y:S01]  /*fb70*/  ULDC UR7, c[0x0][0x150] ;  /* 0x0000540000077ab9 */ /* 0x000fe20000000800 */
[----:B0-----:R-:W-:Y:S01]  /*fb80*/  I2FP.F32.U32 R7, R13 ;  /* 0x0000000d00077245 */ /* 0x001fe20000201000 */
[----:B------:R-:W0:Y:S01]  /*fb90*/  LDC R18, c[0x0][0x144] ;  /* 0x00005100ff127b82 */ /* 0x000e220000000800 */
[----:B------:R-:W-:Y:S01]  /*fba0*/  ULDC.64 UR10, c[0x0][0x640] ;  /* 0x00019000000a7ab9 */ /* 0x000fe20000000a00 */
[----:B------:R-:W-:Y:S01]  /*fbb0*/  IMAD.X R2, RZ, RZ, ~R2, P0 ;  /* 0x000000ffff027224 */ /* 0x000fe200000e0e02 */
[----:B------:R-:W-:-:S03]  /*fbc0*/  ISETP.NE.U32.AND P0, PT, RZ, UR10, PT ;  /* 0x0000000aff007c0c */ /* 0x000fc6000bf05070 */
[----:B------:R-:W-:Y:S01]  /*fbd0*/  IMAD R4, R2, UR8, RZ ;  /* 0x0000000802047c24 */ /* 0x000fe2000f8e02ff */
[----:B------:R-:W-:Y:S01]  /*fbe0*/  ISETP.NE.AND.EX P0, PT, RZ, UR11, PT, P0 ;  /* 0x0000000bff007c0c */ /* 0x000fe2000bf05300 */
[----:B------:R-:W-:Y:S01]  /*fbf0*/  IMAD.MOV.U32 R2, RZ, RZ, R14 ;  /* 0x000000ffff027224 */ /* 0x000fe200078e000e */
[----:B------:R-:W2:Y:S03]  /*fc00*/  LDC R15, c[0x0][0x148] ;  /* 0x00005200ff0f7b82 */ /* 0x000ea60000000800 */
[----:B------:R-:W-:Y:S01]  /*fc10*/  IMAD.WIDE.U32 R2, R5, UR8, R2 ;  /* 0x0000000805027c25 */ /* 0x000fe2000f8e0002 */
[----:B------:R-:W-:-:S03]  /*fc20*/  ULDC UR8, c[0x0][0x154] ;  /* 0x0000550000087ab9 */ /* 0x000fc60000000800 */
[----:B------:R-:W-:Y:S02]  /*fc30*/  IMAD R5, R5, UR9, R4 ;  /* 0x0000000905057c24 */ /* 0x000fe4000f8e0204 */
[----:B------:R-:W-:Y:S01]  /*fc40*/  FMUL R4, R7, UR7 ;  /* 0x0000000707047c20 */ /* 0x000fe20008400000 */
[----:B------:R-:W-:Y:S01]  /*fc50*/  ULDC UR7, c[0x0][0x618] ;  /* 0x0001860000077ab9 */ /* 0x000fe20000000800 */
[----:B------:R-:W-:Y:S01]  /*fc60*/  ULDC UR9, c[0x0][0x608] ;  /* 0x0001820000097ab9 */ /* 0x000fe20000000800 */
[----:B------:R-:W-:-:S03]  /*fc70*/  IMAD.IADD R3, R3, 0x1, R5 ;  /* 0x0000000103037824 */ /* 0x000fc600078e0205 */
[----:B------:R-:W3:Y:S02]  /*fc80*/  F2I.U32.TRUNC.NTZ R4, R4 ;  /* 0x0000000400047305 */ /* 0x000ee4000020f000 */
[----:B------:R-:W-:Y:S02]  /*fc90*/  SHF.R.U64 R7, R2, UR7, R3 ;  /* 0x0000000702077c19 */ /* 0x000fe40008001203 */
[----:B-1----:R-:W-:-:S05]  /*fca0*/  I2FP.F32.U32 R2, R10 ;  /* 0x0000000a00027245 */ /* 0x002fca0000201000 */
[----:B------:R-:W-:Y:S01]  /*fcb0*/  FMUL R5, R2, UR8 ;  /* 0x0000000802057c20 */ /* 0x000fe20008400000 */
[----:B------:R-:W-:Y:S01]  /*fcc0*/  SHF.R.U32.HI R2, RZ, UR7, R3 ;  /* 0x00000007ff027c19 */ /* 0x000fe20008011603 */
[----:B------:R-:W-:Y:S02]  /*fcd0*/  ULDC UR7, c[0x0][0x658] ;  /* 0x0001960000077ab9 */ /* 0x000fe40000000800 */
[----:B------:R1:W4:Y:S01]  /*fce0*/  F2I.U32.TRUNC.NTZ R19, R5 ;  /* 0x0000000500137305 */ /* 0x000322000020f000 */
[----:B------:R-:W-:Y:S01]  /*fcf0*/  SHF.R.U64 R16, R7, UR9, R2 ;  /* 0x0000000907107c19 */ /* 0x000fe20008001202 */
[----:B---3--:R-:W-:Y:S01]  /*fd00*/  IMAD.MOV R4, RZ, RZ, -R4 ;  /* 0x000000ffff047224 */ /* 0x008fe200078e0a04 */
[----:B------:R-:W-:-:S03]  /*fd10*/  SHF.R.U32.HI R3, RZ, UR9, R2 ;  /* 0x00000009ff037c19 */ /* 0x000fc60008011602 */
[----:B0-----:R-:W-:Y:S01]  /*fd20*/  IMAD R13, R18, R4, R13 ;  /* 0x00000004120d7224 */ /* 0x001fe200078e020d */
[--C-:B------:R-:W-:Y:S02]  /*fd30*/  SHF.R.U64 R14, R16, UR7, R3.reuse ;  /* 0x00000007100e7c19 */ /* 0x100fe40008001203 */
[----:B------:R-:W-:-:S03]  /*fd40*/  SHF.R.U32.HI R17, RZ, UR7, R3 ;  /* 0x00000007ff117c19 */ /* 0x000fc60008011603 */
[----:B------:R-:W-:Y:S02]  /*fd50*/  IMAD.MOV.U32 R2, RZ, RZ, R14 ;  /* 0x000000ffff027224 */ /* 0x000fe400078e000e */
[----:B------:R-:W-:Y:S01]  /*fd60*/  IMAD.MOV.U32 R3, RZ, RZ, R17 ;  /* 0x000000ffff037224 */ /* 0x000fe200078e0011 */
[----:B-12-4-:R-:W-:Y:S06]  /*fd70*/  @!P0 BRA `(.L_x_313) ;  /* 0x0000000000288947 */ /* 0x016fec0003800000 */
[----:B------:R-:W-:Y:S02]  /*fd80*/  ULDC UR7, c[0x0][0x64c] ;  /* 0x0001930000077ab9 */ /* 0x000fe40000000800 */
[----:B------:R-:W-:-:S05]  /*fd90*/  IADD3 R3, P0, R14, UR7, RZ ;  /* 0x000000070e037c10 */ /* 0x000fca000ff1e0ff */
[----:B------:R-:W-:-:S04]  /*fda0*/  IMAD.X R17, RZ, RZ, R17, P0 ;  /* 0x000000ffff117224 */ /* 0x000fc800000e0611 */
[----:B------:R-:W-:-:S04]  /*fdb0*/  IMAD.WIDE.U32 R4, R17, UR10, RZ ;  /* 0x0000000a11047c25 */ /* 0x000fc8000f8e00ff */
[----:B------:R-:W-:-:S04]  /*fdc0*/  IMAD.WIDE.U32 R4, P0, R3, UR11, R4 ;  /* 0x0000000b03047c25 */ /* 0x000fc8000f800004 */
[----:B------:R-:W-:-:S04]  /*fdd0*/  IMAD.WIDE.U32 R2, R3, UR10, RZ ;  /* 0x0000000a03027c25 */ /* 0x000fc8000f8e00ff */
[----:B------:R-:W-:Y:S01]  /*fde0*/  IMAD.MOV.U32 R2, RZ, RZ, R5 ;  /* 0x000000ffff027224 */ /* 0x000fe200078e0005 */
[----:B------:R-:W-:Y:S01]  /*fdf0*/  IADD3 RZ, P1, R3, R4, RZ ;  /* 0x0000000403ff7210 */ /* 0x000fe20007f3e0ff */
[----:B------:R-:W-:-:S04]  /*fe00*/  IMAD.X R3, RZ, RZ, RZ, P0 ;  /* 0x000000ffff037224 */ /* 0x000fc800000e06ff */
[----:B------:R-:W-:-:S08]  /*fe10*/  IMAD.WIDE.U32.X R2, R17, UR11, R2, P1 ;  /* 0x0000000b11027c25 */ /* 0x000fd000088e0402 */
.L_x_313:
[----:B------:R-:W-:Y:S01]  /*fe20*/  ULDC UR7, c[0x0][0x648] ;  /* 0x0001920000077ab9 */ /* 0x000fe20000000800 */
[----:B------:R-:W-:Y:S01]  /*fe30*/  LOP3.LUT R16, R16, UR6, RZ, 0xc0, !PT ;  /* 0x0000000610107c12 */ /* 0x000fe2000f8ec0ff */
[----:B------:R-:W-:Y:S01]  /*fe40*/  IMAD.MOV R19, RZ, RZ, -R19 ;  /* 0x000000ffff137224 */ /* 0x000fe200078e0a13 */
[----:B------:R-:W-:Y:S01]  /*fe50*/  SHF.R.U64 R3, R2, UR7, R3 ;  /* 0x0000000702037c19 */ /* 0x000fe20008001203 */
[----:B------:R-:W-:Y:S01]  /*fe60*/  ULDC UR7, c[0x0][0x638] ;  /* 0x00018e0000077ab9 */ /* 0x000fe20000000800 */
[----:B------:R-:W-:Y:S01]  /*fe70*/  LOP3.LUT R7, R7, UR4, RZ, 0xc0, !PT ;  /* 0x0000000407077c12 */ /* 0x000fe2000f8ec0ff */
[----:B------:R-:W-:Y:S01]  /*fe80*/  @P2 IMAD R13, R15, R19, R10 ;  /* 0x000000130f0d2224 */ /* 0x000fe200078e020a */
[----:B------:R-:W-:Y:S01]  /*fe90*/  ULDC UR8, c[0x0][0x610] ;  /* 0x0001840000087ab9 */ /* 0x000fe20000000800 */
[----:B------:R-:W-:Y:S02]  /*fea0*/  IMAD.MOV R5, RZ, RZ, -R3 ;  /* 0x000000ffff057224 */ /* 0x000fe400078e0a03 */
[----:B------:R-:W-:-:S02]  /*feb0*/  IMAD R16, R3, UR5, R16 ;  /* 0x0000000503107c24 */ /* 0x000fc4000f8e0210 */
[----:B------:R-:W-:Y:S01]  /*fec0*/  IMAD R14, R5, UR7, R14 ;  /* 0x00000007050e7c24 */ /* 0x000fe2000f8e020e */
[----:B------:R-:W-:Y:S01]  /*fed0*/  ULDC UR7, c[0x0][0x600] ;  /* 0x0001800000077ab9 */ /* 0x000fe20000000800 */
[----:B------:R-:W-:Y:S02]  /*fee0*/  IMAD R13, R16, UR8, R13 ;  /* 0x00000008100d7c24 */ /* 0x000fe4000f8e020d */
[----:B------:R-:W-:Y:S02]  /*fef0*/  IMAD R14, R14, UR7, R7 ;  /* 0x000000070e0e7c24 */ /* 0x000fe4000f8e0207 */
[----:B------:R-:W-:-:S03]  /*ff00*/  IMAD.MOV.U32 R2, RZ, RZ, 0x1 ;  /* 0x00000001ff027424 */ /* 0x000fc600078e00ff */
[----:B------:R-:W-:Y:S02]  /*ff10*/  SEL R7, R14, R13, !P2 ;  /* 0x0000000d0e077207 */ /* 0x000fe40005000000 */
[----:B------:R-:W-:-:S07]  /*ff20*/  SEL R5, R13, R14, !P2 ;  /* 0x0000000e0d057207 */ /* 0x000fce0005000000 */
.L_x_311:
[----:B------:R-:W-:Y:S05]  /*ff30*/  BSYNC B1 ;  /* 0x0000000000017941 */ /* 0x000fea0003800000 */
.L_x_310:
[----:B------:R-:W-:-:S13]  /*ff40*/  LOP3.LUT P0, RZ, R2, 0xff, RZ, 0xc0, !PT ;  /* 0x000000ff02ff7812 */ /* 0x000fda000780c0ff */
[----:B------:R-:W-:Y:S05]  /*ff50*/  @P0 BRA `(.L_x_314) ;  /* 0xfffffff400240947 */ /* 0x000fea000383ffff */
[----:B------:R-:W-:Y:S05]  /*ff60*/  BSYNC B0 ;  /* 0x0000000000007941 */ /* 0x000fea0003800000 */
.L_x_303:
[----:B------:R-:W-:-:S03]  /*ff70*/  UMOV UR7, 0xffffffff ;  /* 0xffffffff00077882 */ /* 0x000fc60000000000 */
[----:B------:R-:W-:Y:S05]  /*ff80*/  BRA.DIV UR7, `(.L_x_315) ;  /* 0x0000000607047947 */ /* 0x000fea000b800000 */
[----:B------:R-:W-:-:S13]  /*ff90*/  ELECT P0, URZ, PT ;  /* 0x00000000003f782f */ /* 0x000fda0003800000 */
.L_x_328:
[----:B------:R-:W-:Y:S04]  /*ffa0*/  BSSY B0, `(.L_x_316) ;  /* 0x0000023000007945 */ /* 0x000fe80003800000 */
[----:B------:R-:W-:Y:S05]  /*ffb0*/  @!P0 BRA `(.L_x_317) ;  /* 0x0000000000848947 */ /* 0x000fea0003800000 */
[----:B------:R-:W-:-:S04]  /*ffc0*/  ULOP3.LUT UR7, UR13, 0x2, URZ, 0xfc, !UPT ;  /* 0x000000020d077892 */ /* 0x000fc8000f8efc3f */
[----:B------:R-:W-:-:S06]  /*ffd0*/  UISETP.NE.AND UP0, UPT, UR7, 0x3, UPT ;  /* 0x000000030700788c */ /* 0x000fcc000bf05270 */
[----:B------:R-:W-:-:S13]  /*ffe0*/  PLOP3.LUT P0, PT, PT, PT, UP0, 0x80, 0x0 ;  /* 0x000000000000781c */ /* 0x000fda0003f0f008 */
[----:B------:R-:W-:Y:S05]  /*fff0*/  @!P0 BRA `(.L_x_318) ;  /* 0x0000000000048947 */ /* 0x000fea0003800000 */
[----:B------:R-:W-:Y:S01]  /*10000*/  BPT.TRAP 0x1 ;  /* 0x000000040000795c */ /* 0x000fe20000300000 */
.L_x_318:
[----:B------:R-:W0:Y:S01]  /*10010*/  S2R R3, SR_CgaCtaId ;  /* 0x0000000000037919 */ /* 0x000e220000008800 */
[----:B------:R-:W-:Y:S02]  /*10020*/  MOV R0, 0x400 ;  /* 0x0000040000007802 */ /* 0x000fe40000000f00 */
[----:B------:R-:W-:Y:S02]  /*10030*/  SHF.L.U32 R2, R9, 0x1f, RZ ;  /* 0x0000001f09027819 */ /* 0x000fe400000006ff */
[----:B0-----:R-:W-:-:S05]  /*10040*/  LEA R3, R3, R0, 0x18 ;  /* 0x0000000003037211 */ /* 0x001fca00078ec0ff */
[----:B------:R-:W-:-:S04]  /*10050*/  VIADD R3, R3, 0x18 ;  /* 0x0000001803037836 */ /* 0x000fc80000000000 */
[C---:B------:R-:W-:Y:S02]  /*10060*/  IMAD R5, R12.reuse, 0x8, R3 ;  /* 0x000000080c057824 */ /* 0x040fe400078e0203 */
[----:B------:R-:W-:Y:S02]  /*10070*/  VIADD R12, R12, 0x1 ;  /* 0x000000010c0c7836 */ /* 0x000fe40000000000 */
[----:B------:R-:W0:Y:S03]  /*10080*/  SYNCS.PHASECHK.TRANS64.TRYWAIT P0, [R5+URZ], R2 ;  /* 0x00000002050075a7 */ /* 0x000e26000800017f */
[----:B------:R-:W-:-:S04]  /*10090*/  ISETP.NE.AND P1, PT, R12, 0x3, PT ;  /* 0x000000030c00780c */ /* 0x000fc80003f25270 */
[----:B------:R-:W-:Y:S02]  /*100a0*/  SEL R0, RZ, 0x1, P1 ;  /* 0x00000001ff007807 */ /* 0x000fe40000800000 */
[----:B------:R-:W-:Y:S02]  /*100b0*/  SEL R12, R12, RZ, P1 ;  /* 0x000000ff0c0c7207 */ /* 0x000fe40000800000 */
[----:B------:R-:W-:-:S03]  /*100c0*/  LOP3.LUT R9, R9, R0, RZ, 0x3c, !PT ;  /* 0x0000000009097212 */ /* 0x000fc600078e3cff */
[----:B------:R-:W-:Y:S01]  /*100d0*/  IMAD R7, R12, 0x8, R3 ;  /* 0x000000080c077824 */ /* 0x000fe200078e0203 */
[----:B------:R-:W-:Y:S01]  /*100e0*/  SHF.L.U32 R4, R9, 0x1f, RZ ;  /* 0x0000001f09047819 */ /* 0x000fe200000006ff */
[----:B0-----:R-:W-:Y:S06]  /*100f0*/  @!P0 BRA `(.L_x_319) ;  /* 0x0000000000c88947 */ /* 0x001fec0003800000 */
.L_x_329:
[----:B------:R-:W1:Y:S01]  /*10100*/  SYNCS.PHASECHK.TRANS64.TRYWAIT P0, [R7+URZ], R4 ;  /* 0x00000004070075a7 */ /* 0x000e62000800017f */
[----:B------:R-:W-:-:S05]  /*10110*/  VIADD R0, R12, 0x1 ;  /* 0x000000010c007836 */ /* 0x000fca0000000000 */
[----:B------:R-:W-:-:S04]  /*10120*/  ISETP.NE.AND P1, PT, R0, 0x3, PT ;  /* 0x000000030000780c */ /* 0x000fc80003f25270 */
[----:B0-----:R-:W-:Y:S02]  /*10130*/  SEL R2, RZ, 0x1, P1 ;  /* 0x00000001ff027807 */ /* 0x001fe40000800000 */
[----:B------:R-:W-:Y:S02]  /*10140*/  SEL R0, R0, RZ, P1 ;  /* 0x000000ff00007207 */ /* 0x000fe40000800000 */
[----:B------:R-:W-:Y:S01]  /*10150*/  LOP3.LUT R2, R9, R2, RZ, 0x3c, !PT ;  /* 0x0000000209027212 */ /* 0x000fe200078e3cff */
[----:B-1----:R-:W-:Y:S06]  /*10160*/  @!P0 BRA `(.L_x_320) ;  /* 0x0000000000c08947 */ /* 0x002fec0003800000 */
.L_x_330:
[----:B------:R-:W-:Y:S01]  /*10170*/  IMAD R3, R0, 0x8, R3 ;  /* 0x0000000800037824 */ /* 0x000fe200078e0203 */
[----:B------:R-:W-:-:S07]  /*10180*/  SHF.L.U32 R0, R2, 0x1f, RZ ;  /* 0x0000001f02007819 */ /* 0x000fce00000006ff */
.L_x_321:
[----:B-1----:R1:W2:Y:S02]  /*10190*/  SYNCS.PHASECHK.TRANS64.TRYWAIT P0, [R3+URZ], R0 ;  /* 0x00000000030075a7 */ /* 0x0022a4000800017f */
[----:B--2---:R-:W-:Y:S05]  /*101a0*/  @!P0 NANOSLEEP.SYNCS 0x989680 ;  /* 0x009896800000895d */ /* 0x004fea0003900000 */
[----:B------:R-:W2:Y:S02]  /*101b0*/  @!P0 SYNCS.PHASECHK.TRANS64 P0, [R3+URZ], R0 ;  /* 0x00000000030085a7 */ /* 0x000ea4000800007f */
[----:B--2---:R-:W-:Y:S05]  /*101c0*/  @!P0 BRA `(.L_x_321) ;  /* 0xfffffffc00f08947 */ /* 0x004fea000383ffff */
.L_x_317:
[----:B------:R-:W-:Y:S05]  /*101d0*/  BSYNC B0 ;  /* 0x0000000000007941 */ /* 0x000fea0003800000 */
.L_x_316:
[----:B------:R-:W-:Y:S05]  /*101e0*/  EXIT ;  /* 0x000000000000794d */ /* 0x000fea0003800000 */
.L_x_21:
[----:B-1----:R-:W-:-:S04]  /*101f0*/  IMAD.U32 R3, RZ, RZ, UR6 ;  /* 0x00000006ff037e24 */ /* 0x002fc8000f8e00ff */
[----:B------:R1:W2:Y:S03]  /*10200*/  SYNCS.PHASECHK.TRANS64.TRYWAIT P0, [R3+URZ], R0 ;  /* 0x00000000030075a7 */ /* 0x0002a6000800017f */
[----:B--2---:R-:W-:Y:S05]  /*10210*/  @!P0 NANOSLEEP.SYNCS 0x989680 ;  /* 0x009896800000895d */ /* 0x004fea0003900000 */
[----:B------:R-:W2:Y:S02]  /*10220*/  @!P0 SYNCS.PHASECHK.TRANS64 P0, [R3+URZ], R0 ;  /* 0x00000000030085a7 */ /* 0x000ea4000800007f */
[----:B--2---:R-:W-:Y:S05]  /*10230*/  @!P0 BRA `(.L_x_21) ;  /* 0xfffffffc00ec8947 */ /* 0x004fea000383ffff */
[----:B------:R-:W-:Y:S05]  /*10240*/  BRA `(.L_x_20) ;  /* 0xffffff1800f07947 */ /* 0x000fea000383ffff */
.L_x_27:
[----:B-----5:R1:W-:Y:S02]  /*10250*/  STL [R1+0x90], R0 ;  /* 0x0000900001007387 */ /* 0x0203e40000100800 */
[----:B-1----:R-:W-:-:S04]  /*10260*/  IMAD.U32 R0, RZ, RZ, UR9 ;  /* 0x00000009ff007e24 */ /* 0x002fc8000f8e00ff */
[----:B------:R1:W3:Y:S03]  /*10270*/  SYNCS.PHASECHK.TRANS64.TRYWAIT P0, [R0+URZ], R229 ;  /* 0x000000e5000075a7 */ /* 0x0002e6000800017f */
[----:B---3--:R-:W-:Y:S05]  /*10280*/  @!P0 NANOSLEEP.SYNCS 0x989680 ;  /* 0x009896800000895d */ /* 0x008fea0003900000 */
[----:B------:R1:W3:Y:S02]  /*10290*/  @!P0 SYNCS.PHASECHK.TRANS64 P0, [R0+URZ], R229 ;  /* 0x000000e5000085a7 */ /* 0x0002e4000800007f */
[----:B-1----:R1:W5:Y:S02]  /*102a0*/  LDL.LU R0, [R1+0x90] ;  /* 0x0000900001007983 */ /* 0x0023640000300800 */
[----:B-1-3--:R-:W-:Y:S05]  /*102b0*/  @!P0 BRA `(.L_x_27) ;  /* 0xfffffffc00e48947 */ /* 0x00afea000383ffff */
[----:B------:R-:W-:Y:S05]  /*102c0*/  BRA `(.L_x_26) ;  /* 0xffffff2c00647947 */ /* 0x000fea000383ffff */
.L_x_304:
[----:B------:R-:W-:Y:S01]  /*102d0*/  BSSY B1, `(.L_x_322) ;  /* 0x0000006000017945 */ /* 0x000fe20003800000 */
[----:B------:R-:W-:-:S07]  /*102e0*/  IMAD.MOV.U32 R2, RZ, RZ, -0x1 ;  /* 0xffffffffff027424 */ /* 0x000fce00078e00ff */
[----:B------:R-:W-:Y:S05]  /*102f0*/  WARPSYNC.COLLECTIVE R2, `(.L_x_323) ;  /* 0x00000000020c7348 */ /* 0x000fea0003c00000 */
[----:B------:R-:W-:Y:S02]  /*10300*/  ELECT P0, UR62, PT ;  /* 0x00000000003e782f */ /* 0x000fe40003800000 */
[----:B------:R-:W-:Y:S01]  /*10310*/  MOV R2, UR62 ;  /* 0x0000003e00027c02 */ /* 0x000fe20008000f00 */
[----:B------:R-:W-:Y:S10]  /*10320*/  ENDCOLLECTIVE ;  /* 0x000000000000791b */ /* 0x000ff40003800000 */
.L_x_323:
[----:B------:R-:W-:Y:S05]  /*10330*/  BSYNC B1 ;  /* 0x0000000000017941 */ /* 0x000fea0003800000 */
.L_x_322:
[----:B------:R-:W-:Y:S05]  /*10340*/  BRA `(.L_x_324) ;  /* 0xfffffff000347947 */ /* 0x000fea000383ffff */
.L_x_307:
[----:B0-----:R0:W2:Y:S02]  /*10350*/  SYNCS.PHASECHK.TRANS64.TRYWAIT P0, [R13+URZ+0x18], R4 ;  /* 0x000018040d0075a7 */ /* 0x0010a4000800017f */
[----:B--2---:R-:W-:Y:S05]  /*10360*/  @!P0 NANOSLEEP.SYNCS 0x989680 ;  /* 0x009896800000895d */ /* 0x004fea0003900000 */
[----:B------:R-:W2:Y:S02]  /*10370*/  @!P0 SYNCS.PHASECHK.TRANS64 P0, [R13+URZ+0x18], R4 ;  /* 0x000018040d0085a7 */ /* 0x000ea4000800007f */
[----:B--2---:R-:W-:Y:S05]  /*10380*/  @!P0 BRA `(.L_x_307) ;  /* 0xfffffffc00f08947 */ /* 0x004fea000383ffff */
[----:B------:R-:W-:Y:S05]  /*10390*/  BRA `(.L_x_325) ;  /* 0xfffffff000707947 */ /* 0x000fea000383ffff */
.L_x_315:
[----:B------:R-:W-:Y:S01]  /*103a0*/  BSSY B0, `(.L_x_326) ;  /* 0x0000006000007945 */ /* 0x000fe20003800000 */
[----:B------:R-:W-:-:S07]  /*103b0*/  IMAD.MOV.U32 R2, RZ, RZ, -0x1 ;  /* 0xffffffffff027424 */ /* 0x000fce00078e00ff */
[----:B------:R-:W-:Y:S05]  /*103c0*/  WARPSYNC.COLLECTIVE R2, `(.L_x_327) ;  /* 0x00000000020c7348 */ /* 0x000fea0003c00000 */
[----:B------:R-:W-:Y:S02]  /*103d0*/  ELECT P0, UR62, PT ;  /* 0x00000000003e782f */ /* 0x000fe40003800000 */
[----:B------:R-:W-:Y:S01]  /*103e0*/  MOV R2, UR62 ;  /* 0x0000003e00027c02 */ /* 0x000fe20008000f00 */
[----:B------:R-:W-:Y:S10]  /*103f0*/  ENDCOLLECTIVE ;  /* 0x000000000000791b */ /* 0x000ff40003800000 */
.L_x_327:
[----:B------:R-:W-:Y:S05]  /*10400*/  BSYNC B0 ;  /* 0x0000000000007941 */ /* 0x000fea0003800000 */
.L_x_326:
[----:B------:R-:W-:Y:S05]  /*10410*/  BRA `(.L_x_328) ;  /* 0xfffffff800e07947 */ /* 0x000fea000383ffff */
.L_x_319:
[----:B0-----:R0:W1:Y:S02]  /*10420*/  SYNCS.PHASECHK.TRANS64.TRYWAIT P0, [R5+URZ], R2 ;  /* 0x00000002050075a7 */ /* 0x001064000800017f */
[----:B-1----:R-:W-:Y:S05]  /*10430*/  @!P0 NANOSLEEP.SYNCS 0x989680 ;  /* 0x009896800000895d */ /* 0x002fea0003900000 */
[----:B------:R-:W1:Y:S02]  /*10440*/  @!P0 SYNCS.PHASECHK.TRANS64 P0, [R5+URZ], R2 ;  /* 0x00000002050085a7 */ /* 0x000e64000800007f */
[----:B-1----:R-:W-:Y:S05]  /*10450*/  @!P0 BRA `(.L_x_319) ;  /* 0xfffffffc00f08947 */ /* 0x002fea000383ffff */
[----:B------:R-:W-:Y:S05]  /*10460*/  BRA `(.L_x_329) ;  /* 0xfffffffc00247947 */ /* 0x000fea000383ffff */
.L_x_320:
[----:B0-----:R0:W1:Y:S02]  /*10470*/  SYNCS.PHASECHK.TRANS64.TRYWAIT P0, [R7+URZ], R4 ;  /* 0x00000004070075a7 */ /* 0x001064000800017f */
[----:B-1----:R-:W-:Y:S05]  /*10480*/  @!P0 NANOSLEEP.SYNCS 0x989680 ;  /* 0x009896800000895d */ /* 0x002fea0003900000 */
[----:B------:R-:W1:Y:S02]  /*10490*/  @!P0 SYNCS.PHASECHK.TRANS64 P0, [R7+URZ], R4 ;  /* 0x00000004070085a7 */ /* 0x000e64000800007f */
[----:B-1----:R-:W-:Y:S05]  /*104a0*/  @!P0 BRA `(.L_x_320) ;  /* 0xfffffffc00f08947 */ /* 0x002fea000383ffff */
[----:B------:R-:W-:Y:S05]  /*104b0*/  BRA `(.L_x_330) ;  /* 0xfffffffc002c7947 */ /* 0x000fea000383ffff */
.L_x_331:
[----:B------:R-:W-:-:S00]  /*104c0*/  BRA `(.L_x_331) ;  /* 0xfffffffc00fc7947 */ /* 0x000fc0000383ffff */
[----:B------:R-:W-:-:S00]  /*104d0*/  NOP ;  /* 0x0000000000007918 */ /* 0x000fc00000000000 */
        /* <DEDUP_REMOVED lines=10> */
.L_x_332:


//--------------------- .nv.shared._ZN7cutlass13device_kernelINS_4gemm6kernel13GemmUniversalIN4cute5tupleIJiiiiEEENS1_10collective13CollectiveMmaINS1_37MainloopSm90TmaGmmaWarpSpecializedFP8ILi3ENS5_IJNS4_1CILi2EEENSA_ILi1EEESC_EEENS1_35KernelTmaWarpSpecializedCooperativeEEENS5_IJNSA_ILi128EEENSA_ILi256EEENSA_ILi64EEEEEENS_12float_e5m2_tENS5_IJlSC_lEEESK_SL_NS4_8TiledMMAINS4_8MMA_AtomIJNS4_4SM904GMMA31MMA_64x256x32_F32E5M2E5M2_SS_TNILNSP_7ScaleInE1ELSR_1EEEEEENS4_6LayoutISD_NS5_IJSC_NSA_ILi0EEESV_EEEEENS5_IJNS4_10UnderscoreESY_SY_EEEEENS4_13SM90_TMA_LOADENS4_14ComposedLayoutINS4_7SwizzleILi2ELi4ELi3EEENS4_18smem_ptr_flag_bitsILi8EEENSU_INS5_IJNSA_ILi8EEESI_EEENS5_IJSI_SC_EEEEEEEvNS4_8identityENS4_23SM90_TMA_LOAD_MULTICASTES1B_vS1C_EENS_8epilogue10collective6detail29Sm90TmaWarpSpecializedAdapterINS1G_15DefaultEpilogueISK_SL_SL_NS1F_6thread17LinearCombinationISK_Li1EffLNS1K_9ScaleType4KindE0ELNS_15FloatRoundStyleE2ESK_EENS1_15EpilogueDefaultEEEEEvvEEEEvNT_6ParamsE --------------------------
	.section	.nv.shared._ZN7cutlass13device_kernelINS_4gemm6kernel13GemmUniversalIN4cute5tupleIJiiiiEEENS1_10collective13CollectiveMmaINS1_37MainloopSm90TmaGmmaWarpSpecializedFP8ILi3ENS5_IJNS4_1CILi2EEENSA_ILi1EEESC_EEENS1_35KernelTmaWarpSpecializedCooperativeEEENS5_IJNSA_ILi128EEENSA_ILi256EEENSA_ILi64EEEEEENS_12float_e5m2_tENS5_IJlSC_lEEESK_SL_NS4_8TiledMMAINS4_8MMA_AtomIJNS4_4SM904GMMA31MMA_64x256x32_F32E5M2E5M2_SS_TNILNSP_7ScaleInE1ELSR_1EEEEEENS4_6LayoutISD_NS5_IJSC_NSA_ILi0EEESV_EEEEENS5_IJNS4_10UnderscoreESY_SY_EEEEENS4_13SM90_TMA_LOADENS4_14ComposedLayoutINS4_7SwizzleILi2ELi4ELi3EEENS4_18smem_ptr_flag_bitsILi8EEENSU_INS5_IJNSA_ILi8EEESI_EEENS5_IJSI_SC_EEEEEEEvNS4_8identityENS4_23SM90_TMA_LOAD_MULTICASTES1B_vS1C_EENS_8epilogue10collective6detail29Sm90TmaWarpSpecializedAdapterINS1G_15DefaultEpilogueISK_SL_SL_NS1F_6thread17LinearCombinationISK_Li1EffLNS1K_9ScaleType4KindE0ELNS_15FloatRoundStyleE2ESK_EENS1_15EpilogueDefaultEEEEEvvEEEEvNT_6ParamsE,"aw",@nobits
	.sectionflags	@""
	.align	16
	.zero		1024


//--------------------- .nv.shared.reserved.0     --------------------------
	.section	.nv.shared.reserved.0,"aw",@nobits
	.weak		__nv_reservedSMEM_offset_0_alias
	.size		__nv_reservedSMEM_offset_0_alias, 0, 0
	.other		__nv_reservedSMEM_offset_0_alias,@"STO_CUDA_RESERVED_SHARED STV_DEFAULT"
__nv_reservedSMEM_offset_0_alias:
	.zero		0


//--------------------- .nv.global                --------------------------
	.section	.nv.global,"aw",@nobits
.nv.global:
	.type		_ZN39_INTERNAL_7fb2d0c5_4_k_cu_b576845b_51414cute1_E,@object
	.size		_ZN39_INTERNAL_7fb2d0c5_4_k_cu_b576845b_51414cute1_E,(_ZN39_INTERNAL_7fb2d0c5_4_k_cu_b576845b_51414cuda3std3__45__cpo6cbeginE - _ZN39_INTERNAL_7fb2d0c5_4_k_cu_b576845b_51414cute1_E)
_ZN39_INTERNAL_7fb2d0c5_4_k_cu_b576845b_51414cute1_E:
	.zero		1
	.type		_ZN39_INTERNAL_7fb2d0c5_4_k_cu_b576845b_51414cuda3std3__45__cpo6cbeginE,@object
	.size		_ZN39_INTERNAL_7fb2d0c5_4_k_cu_b576845b_51414cuda3std3__45__cpo6cbeginE,(_ZN39_INTERNAL_7fb2d0c5_4_k_cu_b576845b_51414cuda3std3__48in_placeE - _ZN39_INTERNAL_7fb2d0c5_4_k_cu_b576845b_51414cuda3std3__45__cpo6cbeginE)
_ZN39_INTERNAL_7fb2d0c5_4_k_cu_b576845b_51414cuda3std3__45__cpo6cbeginE:
	.zero		1
	.type		_ZN39_INTERNAL_7fb2d0c5_4_k_cu_b576845b_51414cuda3std3__48in_placeE,@object
	.size		_ZN39_INTERNAL_7fb2d0c5_4_k_cu_b576845b_51414cuda3std3__48in_placeE,(_ZN39_INTERNAL_7fb2d0c5_4_k_cu_b576845b_51414cuda3std6ranges3__45__cpo9iter_moveE - _ZN39_INTERNAL_7fb2d0c5_4_k_cu_b576845b_51414cuda3std3__48in_placeE)
_ZN39_INTERNAL_7fb2d0c5_4_k_cu_b576845b_51414cuda3std3__48in_placeE:
	.zero		1
	.type		_ZN39_INTERNAL_7fb2d0c5_4_k_cu_b576845b_51414cuda3std6ranges3__45__cpo9iter_moveE,@object
	.size		_ZN39_INTERNAL_7fb2d0c5_4_k_cu_b576845b_51414cuda3std6ranges3__45__cpo9iter_moveE,(_ZN39_INTERNAL_7fb2d0c5_4_k_cu_b576845b_51414cuda3std3__45__cpo5beginE - _ZN39_INTERNAL_7fb2d0c5_4_k_cu_b576845b_51414cuda3std6ranges3__45__cpo9iter_moveE)
_ZN39_INTERNAL_7fb2d0c5_4_k_cu_b576845b_51414cuda3std6ranges3__45__cpo9iter_moveE:
	.zero		1
	.type		_ZN39_INTERNAL_7fb2d0c5_4_k_cu_b576845b_51414cuda3std3__45__cpo5beginE,@object
	.size		_ZN39_INTERNAL_7fb2d0c5_4_k_cu_b576845b_51414cuda3std3__45__cpo5beginE,(_ZN39_INTERNAL_7fb2d0c5_4_k_cu_b576845b_51414cuda3std3__441_GLOBAL__N__7fb2d0c5_4_k_cu_b576845b_51416ignoreE - _ZN39_INTERNAL_7fb2d0c5_4_k_cu_b576845b_51414cuda3std3__45__cpo5beginE)
_ZN39_INTERNAL_7fb2d0c5_4_k_cu_b576845b_51414cuda3std3__45__cpo5beginE:
	.zero		1
	.type		_ZN39_INTERNAL_7fb2d0c5_4_k_cu_b576845b_51414cuda3std3__441_GLOBAL__N__7fb2d0c5_4_k_cu_b576845b_51416ignoreE,@object
	.size		_ZN39_INTERNAL_7fb2d0c5_4_k_cu_b576845b_51414cuda3std3__441_GLOBAL__N__7fb2d0c5_4_k_cu_b576845b_51416ignoreE,(_ZN39_INTERNAL_7fb2d0c5_4_k_cu_b576845b_51414cute7productE - _ZN39_INTERNAL_7fb2d0c5_4_k_cu_b576845b_51414cuda3std3__441_GLOBAL__N__7fb2d0c5_4_k_cu_b576845b_51416ignoreE)
_ZN39_INTERNAL_7fb2d0c5_4_k_cu_b576845b_51414cuda3std3__441_GLOBAL__N__7fb2d0c5_4_k_cu_b576845b_51416ignoreE:
	.zero		1
	.type		_ZN39_INTERNAL_7fb2d0c5_4_k_cu_b576845b_51414cute7productE,@object
	.size		_ZN39_INTERNAL_7fb2d0c5_4_k_cu_b576845b_51414cute7productE,(_ZN39_INTERNAL_7fb2d0c5_4_k_cu_b576845b_51414cuda3std3__45__cpo3endE - _ZN39_INTERNAL_7fb2d0c5_4_k_cu_b576845b_51414cute7productE)
_ZN39_INTERNAL_7fb2d0c5_4_k_cu_b576845b_51414cute7productE:
	.zero		1
	.type		_ZN39_INTERNAL_7fb2d0c5_4_k_cu_b576845b_51414cuda3std3__45__cpo3endE,@object
	.size		_ZN39_INTERNAL_7fb2d0c5_4_k_cu_b576845b_51414cuda3std3__45__cpo3endE,(_ZN39_INTERNAL_7fb2d0c5_4_k_cu_b576845b_51414cuda3std3__419piecewise_constructE - _ZN39_INTERNAL_7fb2d0c5_4_k_cu_b576845b_51414cuda3std3__45__cpo3endE)
_ZN39_INTERNAL_7fb2d0c5_4_k_cu_b576845b_51414cuda3std3__45__cpo3endE:
	.zero		1
	.type		_ZN39_INTERNAL_7fb2d0c5_4_k_cu_b576845b_51414cuda3std3__419piecewise_constructE,@object
	.size		_ZN39_INTERNAL_7fb2d0c5_4_k_cu_b576845b_51414cuda3std3__419piecewise_constructE,(_ZN39_INTERNAL_7fb2d0c5_4_k_cu_b576845b_51414cuda3std3__45__cpo4cendE - _ZN39_INTERNAL_7fb2d0c5_4_k_cu_b576845b_51414cuda3std3__419piecewise_constructE)
_ZN39_INTERNAL_7fb2d0c5_4_k_cu_b576845b_51414cuda3std3__419piecewise_constructE:
	.zero		1
	.type		_ZN39_INTERNAL_7fb2d0c5_4_k_cu_b576845b_51414cuda3std3__45__cpo4cendE,@object
	.size		_ZN39_INTERNAL_7fb2d0c5_4_k_cu_b576845b_51414cuda3std3__45__cpo4cendE,(_ZN39_INTERNAL_7fb2d0c5_4_k_cu_b576845b_51414cuda3std6ranges3__45__cpo4swapE - _ZN39_INTERNAL_7fb2d0c5_4_k_cu_b576845b_51414cuda3std3__45__cpo4cendE)
_ZN39_INTERNAL_7fb2d0c5_4_k_cu_b576845b_51414cuda3std3__45__cpo4cendE:
	.zero		1
	.type		_ZN39_INTERNAL_7fb2d0c5_4_k_cu_b576845b_51414cuda3std6ranges3__45__cpo4swapE,@object
	.size		_ZN39_INTERNAL_7fb2d0c5_4_k_cu_b576845b_51414cuda3std6ranges3__45__cpo4swapE,(.L_7 - _ZN39_INTERNAL_7fb2d0c5_4_k_cu_b576845b_51414cuda3std6ranges3__45__cpo4swapE)
_ZN39_INTERNAL_7fb2d0c5_4_k_cu_b576845b_51414cuda3std6ranges3__45__cpo4swapE:
	.zero		1
.L_7:


//--------------------- .nv.constant0._ZN7cutlass13device_kernelINS_4gemm6kernel13GemmUniversalIN4cute5tupleIJiiiiEEENS1_10collective13CollectiveMmaINS1_37MainloopSm90TmaGmmaWarpSpecializedFP8ILi3ENS5_IJNS4_1CILi2EEENSA_ILi1EEESC_EEENS1_35KernelTmaWarpSpecializedCooperativeEEENS5_IJNSA_ILi128EEENSA_ILi256EEENSA_ILi64EEEEEENS_12float_e5m2_tENS5_IJlSC_lEEESK_SL_NS4_8TiledMMAINS4_8MMA_AtomIJNS4_4SM904GMMA31MMA_64x256x32_F32E5M2E5M2_SS_TNILNSP_7ScaleInE1ELSR_1EEEEEENS4_6LayoutISD_NS5_IJSC_NSA_ILi0EEESV_EEEEENS5_IJNS4_10UnderscoreESY_SY_EEEEENS4_13SM90_TMA_LOADENS4_14ComposedLayoutINS4_7SwizzleILi2ELi4ELi3EEENS4_18smem_ptr_flag_bitsILi8EEENSU_INS5_IJNSA_ILi8EEESI_EEENS5_IJSI_SC_EEEEEEEvNS4_8identityENS4_23SM90_TMA_LOAD_MULTICASTES1B_vS1C_EENS_8epilogue10collective6detail29Sm90TmaWarpSpecializedAdapterINS1G_15DefaultEpilogueISK_SL_SL_NS1F_6thread17LinearCombinationISK_Li1EffLNS1K_9ScaleType4KindE0ELNS_15FloatRoundStyleE2ESK_EENS1_15EpilogueDefaultEEEEEvvEEEEvNT_6ParamsE --------------------------
	.section	.nv.constant0._ZN7cutlass13device_kernelINS_4gemm6kernel13GemmUniversalIN4cute5tupleIJiiiiEEENS1_10collective13CollectiveMmaINS1_37MainloopSm90TmaGmmaWarpSpecializedFP8ILi3ENS5_IJNS4_1CILi2EEENSA_ILi1EEESC_EEENS1_35KernelTmaWarpSpecializedCooperativeEEENS5_IJNSA_ILi128EEENSA_ILi256EEENSA_ILi64EEEEEENS_12float_e5m2_tENS5_IJlSC_lEEESK_SL_NS4_8TiledMMAINS4_8MMA_AtomIJNS4_4SM904GMMA31MMA_64x256x32_F32E5M2E5M2_SS_TNILNSP_7ScaleInE1ELSR_1EEEEEENS4_6LayoutISD_NS5_IJSC_NSA_ILi0EEESV_EEEEENS5_IJNS4_10UnderscoreESY_SY_EEEEENS4_13SM90_TMA_LOADENS4_14ComposedLayoutINS4_7SwizzleILi2ELi4ELi3EEENS4_18smem_ptr_flag_bitsILi8EEENSU_INS5_IJNSA_ILi8EEESI_EEENS5_IJSI_SC_EEEEEEEvNS4_8identityENS4_23SM90_TMA_LOAD_MULTICASTES1B_vS1C_EENS_8epilogue10collective6detail29Sm90TmaWarpSpecializedAdapterINS1G_15DefaultEpilogueISK_SL_SL_NS1F_6thread17LinearCombinationISK_Li1EffLNS1K_9ScaleType4KindE0ELNS_15FloatRoundStyleE2ESK_EENS1_15EpilogueDefaultEEEEEvvEEEEvNT_6ParamsE,"a",@progbits
	.sectionflags	@""
	.align	4
.nv.constant0._ZN7cutlass13device_kernelINS_4gemm6kernel13GemmUniversalIN4cute5tupleIJiiiiEEENS1_10collective13CollectiveMmaINS1_37MainloopSm90TmaGmmaWarpSpecializedFP8ILi3ENS5_IJNS4_1CILi2EEENSA_ILi1EEESC_EEENS1_35KernelTmaWarpSpecializedCooperativeEEENS5_IJNSA_ILi128EEENSA_ILi256EEENSA_ILi64EEEEEENS_12float_e5m2_tENS5_IJlSC_lEEESK_SL_NS4_8TiledMMAINS4_8MMA_AtomIJNS4_4SM904GMMA31MMA_64x256x32_F32E5M2E5M2_SS_TNILNSP_7ScaleInE1ELSR_1EEEEEENS4_6LayoutISD_NS5_IJSC_NSA_ILi0EEESV_EEEEENS5_IJNS4_10UnderscoreESY_SY_EEEEENS4_13SM90_TMA_LOADENS4_14ComposedLayoutINS4_7SwizzleILi2ELi4ELi3EEENS4_18smem_ptr_flag_bitsILi8EEENSU_INS5_IJNSA_ILi8EEESI_EEENS5_IJSI_SC_EEEEEEEvNS4_8identityENS4_23SM90_TMA_LOAD_MULTICASTES1B_vS1C_EENS_8epilogue10collective6detail29Sm90TmaWarpSpecializedAdapterINS1G_15DefaultEpilogueISK_SL_SL_NS1F_6thread17LinearCombinationISK_Li1EffLNS1K_9ScaleType4KindE0ELNS_15FloatRoundStyleE2ESK_EENS1_15EpilogueDefaultEEEEEvvEEEEvNT_6ParamsE:
	.zero		1664


//--------------------- SYMBOLS --------------------------

	.type		.nv.reservedSmem.offset0,@object
	.size		.nv.reservedSmem.offset0,0x4
